//
// Generated by NVIDIA NVVM Compiler
//
// Compiler Build ID: CL-36424714
// Cuda compilation tools, release 13.0, V13.0.88
// Based on NVVM 20.0.0
//

.version 9.0
.target sm_100
.address_size 64

	// .globl	_Z21initVectorInGpuKernelPij
.extern .func  (.param .b32 func_retval0) vprintf
(
	.param .b64 vprintf_param_0,
	.param .b64 vprintf_param_1
)
;
.global .align 1 .b8 $str[41] = {10, 45, 45, 45, 45, 45, 45, 45, 45, 45, 45, 45, 45, 45, 45, 45, 45, 45, 45, 45, 45, 45, 45, 45, 45, 45, 45, 45, 45, 45, 45, 45, 45, 45, 45, 45, 45, 45, 45, 10};
.global .align 1 .b8 $str$1[40] = {45, 45, 45, 45, 45, 45, 45, 45, 45, 45, 45, 45, 32, 107, 32, 61, 32, 37, 100, 32, 45, 45, 45, 45, 45, 45, 45, 45, 45, 45, 45, 45, 45, 45, 45, 45, 45, 45, 10};
.global .align 1 .b8 $str$2[40] = {45, 45, 45, 45, 45, 45, 45, 45, 45, 45, 45, 45, 45, 45, 45, 45, 45, 45, 45, 45, 45, 45, 45, 45, 45, 45, 45, 45, 45, 45, 45, 45, 45, 45, 45, 45, 45, 45, 10};
.global .align 1 .b8 $str$3[40] = {45, 45, 45, 45, 45, 45, 45, 45, 45, 45, 45, 45, 32, 106, 32, 61, 32, 37, 100, 32, 45, 45, 45, 45, 45, 45, 45, 45, 45, 45, 45, 45, 45, 45, 45, 45, 45, 45, 10};
.global .align 1 .b8 $str$4[5] = {37, 108, 102, 9};
.global .align 1 .b8 $str$5[2] = {10};
.global .align 1 .b8 $str$6[57] = {10, 45, 45, 45, 45, 45, 45, 45, 45, 45, 45, 45, 45, 45, 45, 105, 110, 105, 116, 86, 101, 99, 116, 111, 114, 73, 110, 71, 112, 117, 75, 101, 114, 110, 101, 108, 45, 45, 45, 45, 45, 45, 45, 45, 45, 45, 45, 45, 45, 45, 45, 45, 45, 45, 45, 10};
.global .align 1 .b8 $str$7[54] = {116, 104, 114, 101, 97, 100, 73, 100, 120, 46, 120, 32, 61, 32, 37, 100, 44, 32, 116, 104, 114, 101, 97, 100, 73, 100, 120, 46, 121, 32, 61, 32, 37, 100, 44, 32, 116, 104, 114, 101, 97, 100, 73, 100, 120, 46, 122, 32, 61, 32, 37, 100, 10};
.global .align 1 .b8 $str$8[53] = {98, 108, 111, 99, 107, 73, 100, 120, 46, 120, 32, 61, 32, 37, 100, 44, 32, 32, 98, 108, 111, 99, 107, 73, 100, 120, 46, 121, 32, 61, 32, 37, 100, 44, 32, 32, 98, 108, 111, 99, 107, 73, 100, 120, 46, 122, 32, 61, 32, 37, 100, 10};
.global .align 1 .b8 $str$9[53] = {98, 108, 111, 99, 107, 68, 105, 109, 46, 120, 32, 61, 32, 37, 100, 44, 32, 32, 98, 108, 111, 99, 107, 68, 105, 109, 46, 121, 32, 61, 32, 37, 100, 32, 44, 32, 98, 108, 111, 99, 107, 68, 105, 109, 46, 122, 32, 61, 32, 37, 100, 10};
.global .align 1 .b8 $str$10[50] = {111, 102, 102, 115, 101, 116, 88, 32, 61, 32, 37, 100, 44, 32, 32, 32, 32, 32, 111, 102, 102, 115, 101, 116, 89, 32, 61, 32, 37, 100, 44, 32, 32, 32, 32, 32, 111, 102, 102, 115, 101, 116, 90, 32, 61, 32, 37, 100, 10};
.global .align 1 .b8 $str$11[10] = {105, 100, 120, 32, 61, 32, 37, 100, 10};
.global .align 1 .b8 $str$12[55] = {10, 45, 45, 45, 45, 45, 45, 45, 45, 45, 45, 45, 105, 110, 105, 116, 86, 101, 99, 116, 111, 114, 73, 110, 71, 112, 117, 75, 101, 114, 110, 101, 108, 32, 40, 101, 110, 100, 41, 45, 45, 45, 45, 45, 45, 45, 45, 45, 45, 45, 45, 45, 45, 10};
.global .align 1 .b8 $str$13[15] = {114, 91, 37, 100, 93, 32, 61, 32, 37, 108, 102, 59, 32, 10};
.global .align 1 .b8 $str$14[52] = {45, 45, 45, 45, 33, 33, 33, 33, 33, 33, 33, 33, 33, 33, 32, 49, 55, 48, 32, 33, 33, 33, 33, 33, 33, 33, 33, 32, 105, 115, 71, 114, 101, 97, 116, 101, 114, 32, 61, 32, 37, 100, 45, 45, 45, 45, 45, 45, 45, 45, 10};
.global .align 1 .b8 $str$15[81] = {45, 45, 45, 45, 33, 33, 33, 33, 33, 33, 33, 33, 33, 33, 32, 49, 55, 50, 32, 33, 33, 33, 33, 33, 33, 33, 33, 32, 105, 115, 71, 114, 101, 97, 116, 101, 114, 32, 61, 32, 37, 100, 124, 32, 105, 115, 71, 114, 101, 97, 116, 101, 114, 32, 62, 32, 48, 32, 45, 45, 45, 62, 32, 114, 101, 116, 117, 114, 110, 59, 32, 45, 45, 45, 45, 45, 45, 45, 45, 10};
.global .align 1 .b8 $str$17[70] = {45, 45, 45, 45, 33, 33, 33, 33, 33, 33, 33, 33, 33, 45, 45, 45, 32, 49, 57, 57, 32, 45, 45, 45, 33, 33, 33, 33, 33, 33, 33, 33, 33, 114, 91, 37, 100, 93, 32, 61, 32, 37, 108, 102, 59, 32, 105, 115, 71, 114, 101, 97, 116, 101, 114, 32, 61, 32, 37, 100, 45, 45, 45, 45, 45, 45, 45, 45, 10};
.global .align 1 .b8 $str$18[71] = {10, 10, 32, 45, 45, 45, 45, 45, 45, 45, 45, 45, 45, 45, 45, 45, 45, 45, 45, 45, 45, 45, 32, 80, 114, 105, 110, 116, 51, 100, 65, 114, 114, 97, 121, 68, 111, 117, 98, 108, 101, 40, 65, 119, 114, 41, 32, 45, 45, 45, 45, 45, 45, 45, 45, 45, 45, 45, 45, 45, 45, 45, 45, 45, 45, 45, 45, 45, 10, 10};
.global .align 1 .b8 $str$19[70] = {10, 10, 32, 45, 45, 45, 45, 45, 45, 45, 45, 45, 45, 45, 45, 45, 45, 45, 45, 45, 45, 45, 32, 80, 114, 105, 110, 116, 51, 100, 65, 114, 114, 97, 121, 68, 111, 117, 98, 108, 101, 40, 82, 114, 41, 32, 45, 45, 45, 45, 45, 45, 45, 45, 45, 45, 45, 45, 45, 45, 45, 45, 45, 45, 45, 45, 45, 10, 10};
.global .align 1 .b8 $str$20[71] = {10, 10, 32, 45, 45, 45, 45, 45, 45, 45, 45, 45, 45, 45, 45, 45, 45, 45, 45, 45, 45, 45, 32, 80, 114, 105, 110, 116, 51, 100, 65, 114, 114, 97, 121, 68, 111, 117, 98, 108, 101, 40, 99, 114, 114, 41, 32, 45, 45, 45, 45, 45, 45, 45, 45, 45, 45, 45, 45, 45, 45, 45, 45, 45, 45, 45, 45, 45, 10, 10};

.visible .entry _Z21initVectorInGpuKernelPij(
	.param .u64 .ptr .align 1 _Z21initVectorInGpuKernelPij_param_0,
	.param .u32 _Z21initVectorInGpuKernelPij_param_1
)
{
	.local .align 8 .b8 	__local_depot0[24];
	.reg .b64 	%SP;
	.reg .b64 	%SPL;
	.reg .pred 	%p<8>;
	.reg .b32 	%r<44>;
	.reg .b64 	%rd<27>;

	mov.u64 	%SPL, __local_depot0;
	cvta.local.u64 	%SP, %SPL;
	ld.param.u64 	%rd5, [_Z21initVectorInGpuKernelPij_param_0];
	ld.param.u32 	%r10, [_Z21initVectorInGpuKernelPij_param_1];
	mov.u32 	%r1, %ntid.x;
	mov.u32 	%r2, %ctaid.x;
	mov.u32 	%r3, %tid.x;
	mad.lo.s32 	%r11, %r1, %r2, %r3;
	cvt.u64.u32 	%rd1, %r11;
	mov.u32 	%r4, %ntid.y;
	mov.u32 	%r5, %ctaid.y;
	mov.u32 	%r6, %tid.y;
	mad.lo.s32 	%r12, %r4, %r5, %r6;
	cvt.u64.u32 	%rd2, %r12;
	mov.u32 	%r7, %ntid.z;
	mov.u32 	%r8, %ctaid.z;
	mov.u32 	%r9, %tid.z;
	mad.lo.s32 	%r14, %r7, %r8, %r9;
	cvt.u64.u32 	%rd3, %r14;
	setp.gt.u32 	%p1, %r11, 4;
	setp.gt.u32 	%p2, %r12, 5;
	or.pred  	%p3, %p1, %p2;
	setp.gt.u32 	%p4, %r14, 9;
	or.pred  	%p5, %p4, %p3;
	@%p5 bra 	$L__BB0_5;
	mad.lo.s64 	%rd6, %rd2, 5, %rd1;
	mad.lo.s64 	%rd4, %rd3, 30, %rd6;
	or.b32  	%r15, %r3, %r6;
	or.b32  	%r16, %r15, %r9;
	or.b32  	%r17, %r16, %r2;
	or.b32  	%r18, %r17, %r5;
	or.b32  	%r19, %r18, %r8;
	setp.ne.s32 	%p6, %r19, 0;
	@%p6 bra 	$L__BB0_3;
	add.u64 	%rd7, %SP, 0;
	add.u64 	%rd8, %SPL, 0;
	mov.u64 	%rd9, $str$6;
	cvta.global.u64 	%rd10, %rd9;
	{ // callseq 0, 0
	.param .b64 param0;
	st.param.b64 	[param0], %rd10;
	.param .b64 param1;
	st.param.b64 	[param1], 0;
	.param .b32 retval0;
	call.uni (retval0), 
	vprintf, 
	(
	param0, 
	param1
	);
	ld.param.b32 	%r20, [retval0];
	} // callseq 0
	st.local.v2.u32 	[%rd8], {%r3, %r6};
	st.local.u32 	[%rd8+8], %r9;
	mov.u64 	%rd11, $str$7;
	cvta.global.u64 	%rd12, %rd11;
	{ // callseq 1, 0
	.param .b64 param0;
	st.param.b64 	[param0], %rd12;
	.param .b64 param1;
	st.param.b64 	[param1], %rd7;
	.param .b32 retval0;
	call.uni (retval0), 
	vprintf, 
	(
	param0, 
	param1
	);
	ld.param.b32 	%r22, [retval0];
	} // callseq 1
	st.local.v2.u32 	[%rd8], {%r2, %r5};
	st.local.u32 	[%rd8+8], %r5;
	mov.u64 	%rd13, $str$8;
	cvta.global.u64 	%rd14, %rd13;
	{ // callseq 2, 0
	.param .b64 param0;
	st.param.b64 	[param0], %rd14;
	.param .b64 param1;
	st.param.b64 	[param1], %rd7;
	.param .b32 retval0;
	call.uni (retval0), 
	vprintf, 
	(
	param0, 
	param1
	);
	ld.param.b32 	%r24, [retval0];
	} // callseq 2
	st.local.v2.u32 	[%rd8], {%r1, %r4};
	st.local.u32 	[%rd8+8], %r7;
	mov.u64 	%rd15, $str$9;
	cvta.global.u64 	%rd16, %rd15;
	{ // callseq 3, 0
	.param .b64 param0;
	st.param.b64 	[param0], %rd16;
	.param .b64 param1;
	st.param.b64 	[param1], %rd7;
	.param .b32 retval0;
	call.uni (retval0), 
	vprintf, 
	(
	param0, 
	param1
	);
	ld.param.b32 	%r26, [retval0];
	} // callseq 3
	st.local.u64 	[%rd8], %rd1;
	st.local.u64 	[%rd8+8], %rd2;
	st.local.u64 	[%rd8+16], %rd3;
	mov.u64 	%rd17, $str$10;
	cvta.global.u64 	%rd18, %rd17;
	{ // callseq 4, 0
	.param .b64 param0;
	st.param.b64 	[param0], %rd18;
	.param .b64 param1;
	st.param.b64 	[param1], %rd7;
	.param .b32 retval0;
	call.uni (retval0), 
	vprintf, 
	(
	param0, 
	param1
	);
	ld.param.b32 	%r28, [retval0];
	} // callseq 4
	st.local.u64 	[%rd8], %rd4;
	mov.u64 	%rd19, $str$11;
	cvta.global.u64 	%rd20, %rd19;
	{ // callseq 5, 0
	.param .b64 param0;
	st.param.b64 	[param0], %rd20;
	.param .b64 param1;
	st.param.b64 	[param1], %rd7;
	.param .b32 retval0;
	call.uni (retval0), 
	vprintf, 
	(
	param0, 
	param1
	);
	ld.param.b32 	%r30, [retval0];
	} // callseq 5
	mov.u64 	%rd21, $str$12;
	cvta.global.u64 	%rd22, %rd21;
	{ // callseq 6, 0
	.param .b64 param0;
	st.param.b64 	[param0], %rd22;
	.param .b64 param1;
	st.param.b64 	[param1], 0;
	.param .b32 retval0;
	call.uni (retval0), 
	vprintf, 
	(
	param0, 
	param1
	);
	ld.param.b32 	%r32, [retval0];
	} // callseq 6
$L__BB0_3:
	cvt.u64.u32 	%rd23, %r10;
	setp.ge.u64 	%p7, %rd4, %rd23;
	@%p7 bra 	$L__BB0_5;
	cvt.u32.u64 	%r34, %rd4;
	cvta.to.global.u64 	%rd24, %rd5;
	shl.b64 	%rd25, %rd4, 2;
	add.s64 	%rd26, %rd24, %rd25;
	st.global.u32 	[%rd26], %r34;
	add.s32 	%r35, %r34, 30;
	st.global.u32 	[%rd26+120], %r35;
	add.s32 	%r36, %r34, 60;
	st.global.u32 	[%rd26+240], %r36;
	add.s32 	%r37, %r34, 90;
	st.global.u32 	[%rd26+360], %r37;
	add.s32 	%r38, %r34, 120;
	st.global.u32 	[%rd26+480], %r38;
	add.s32 	%r39, %r34, 150;
	st.global.u32 	[%rd26+600], %r39;
	add.s32 	%r40, %r34, 180;
	st.global.u32 	[%rd26+720], %r40;
	add.s32 	%r41, %r34, 210;
	st.global.u32 	[%rd26+840], %r41;
	add.s32 	%r42, %r34, 240;
	st.global.u32 	[%rd26+960], %r42;
	add.s32 	%r43, %r34, 270;
	st.global.u32 	[%rd26+1080], %r43;
$L__BB0_5:
	ret;

}
	// .globl	_Z14nevyazkaKernelPdS_S_S_S_S_S_S_S_S_j
.visible .entry _Z14nevyazkaKernelPdS_S_S_S_S_S_S_S_S_j(
	.param .u64 .ptr .align 1 _Z14nevyazkaKernelPdS_S_S_S_S_S_S_S_S_j_param_0,
	.param .u64 .ptr .align 1 _Z14nevyazkaKernelPdS_S_S_S_S_S_S_S_S_j_param_1,
	.param .u64 .ptr .align 1 _Z14nevyazkaKernelPdS_S_S_S_S_S_S_S_S_j_param_2,
	.param .u64 .ptr .align 1 _Z14nevyazkaKernelPdS_S_S_S_S_S_S_S_S_j_param_3,
	.param .u64 .ptr .align 1 _Z14nevyazkaKernelPdS_S_S_S_S_S_S_S_S_j_param_4,
	.param .u64 .ptr .align 1 _Z14nevyazkaKernelPdS_S_S_S_S_S_S_S_S_j_param_5,
	.param .u64 .ptr .align 1 _Z14nevyazkaKernelPdS_S_S_S_S_S_S_S_S_j_param_6,
	.param .u64 .ptr .align 1 _Z14nevyazkaKernelPdS_S_S_S_S_S_S_S_S_j_param_7,
	.param .u64 .ptr .align 1 _Z14nevyazkaKernelPdS_S_S_S_S_S_S_S_S_j_param_8,
	.param .u64 .ptr .align 1 _Z14nevyazkaKernelPdS_S_S_S_S_S_S_S_S_j_param_9,
	.param .u32 _Z14nevyazkaKernelPdS_S_S_S_S_S_S_S_S_j_param_10
)
{
	.local .align 16 .b8 	__local_depot1[16];
	.reg .b64 	%SP;
	.reg .b64 	%SPL;
	.reg .pred 	%p<7>;
	.reg .b32 	%r<20>;
	.reg .b64 	%rd<82>;
	.reg .b64 	%fd<49>;

	mov.u64 	%SPL, __local_depot1;
	cvta.local.u64 	%SP, %SPL;
	ld.param.u32 	%r3, [_Z14nevyazkaKernelPdS_S_S_S_S_S_S_S_S_j_param_10];
	mov.u32 	%r4, %ntid.x;
	mov.u32 	%r5, %ctaid.x;
	mov.u32 	%r6, %tid.x;
	mad.lo.s32 	%r1, %r4, %r5, %r6;
	mov.u32 	%r7, %ntid.y;
	mov.u32 	%r8, %ctaid.y;
	mov.u32 	%r9, %tid.y;
	mad.lo.s32 	%r10, %r7, %r8, %r9;
	add.s32 	%r11, %r1, -4;
	setp.lt.u32 	%p1, %r11, -3;
	add.s32 	%r12, %r10, -5;
	setp.lt.u32 	%p2, %r12, -4;
	or.pred  	%p3, %p1, %p2;
	@%p3 bra 	$L__BB1_7;
	ld.param.u64 	%rd79, [_Z14nevyazkaKernelPdS_S_S_S_S_S_S_S_S_j_param_9];
	ld.param.u64 	%rd78, [_Z14nevyazkaKernelPdS_S_S_S_S_S_S_S_S_j_param_8];
	ld.param.u64 	%rd77, [_Z14nevyazkaKernelPdS_S_S_S_S_S_S_S_S_j_param_7];
	ld.param.u64 	%rd76, [_Z14nevyazkaKernelPdS_S_S_S_S_S_S_S_S_j_param_6];
	ld.param.u64 	%rd75, [_Z14nevyazkaKernelPdS_S_S_S_S_S_S_S_S_j_param_5];
	ld.param.u64 	%rd74, [_Z14nevyazkaKernelPdS_S_S_S_S_S_S_S_S_j_param_4];
	ld.param.u64 	%rd73, [_Z14nevyazkaKernelPdS_S_S_S_S_S_S_S_S_j_param_3];
	ld.param.u64 	%rd72, [_Z14nevyazkaKernelPdS_S_S_S_S_S_S_S_S_j_param_2];
	mad.lo.s32 	%r13, %r10, 5, %r1;
	cvt.u64.u32 	%rd1, %r13;
	cvta.to.global.u64 	%rd30, %rd78;
	add.s64 	%rd2, %rd30, 480;
	mul.wide.u32 	%rd80, %r13, 8;
	cvta.to.global.u64 	%rd31, %rd77;
	add.s64 	%rd4, %rd31, 240;
	cvta.to.global.u64 	%rd32, %rd79;
	add.s64 	%rd5, %rd32, 720;
	cvta.to.global.u64 	%rd33, %rd76;
	add.s64 	%rd6, %rd33, 240;
	cvta.to.global.u64 	%rd34, %rd72;
	add.s64 	%rd7, %rd34, 480;
	cvta.to.global.u64 	%rd35, %rd75;
	add.s64 	%rd8, %rd35, 240;
	cvta.to.global.u64 	%rd36, %rd73;
	add.s64 	%rd9, %rd36, 480;
	cvta.to.global.u64 	%rd37, %rd74;
	add.s64 	%rd10, %rd37, 240;
	mov.b64 	%rd81, 0;
	cvt.u32.u64 	%r14, %rd1;
$L__BB1_2:
	ld.param.u64 	%rd71, [_Z14nevyazkaKernelPdS_S_S_S_S_S_S_S_S_j_param_1];
	ld.param.u64 	%rd70, [_Z14nevyazkaKernelPdS_S_S_S_S_S_S_S_S_j_param_0];
	cvta.to.global.u64 	%rd38, %rd70;
	add.s64 	%rd13, %rd38, 240;
	cvta.to.global.u64 	%rd39, %rd71;
	add.s64 	%rd14, %rd39, 480;
	setp.ge.u32 	%p4, %r14, %r3;
	add.s64 	%rd15, %rd5, %rd80;
	add.s64 	%rd16, %rd8, %rd80;
	@%p4 bra 	$L__BB1_4;
	add.s64 	%rd40, %rd2, %rd80;
	ld.global.f64 	%fd1, [%rd40+-240];
	add.s64 	%rd41, %rd14, %rd80;
	ld.global.f64 	%fd2, [%rd41+-240];
	ld.global.f64 	%fd3, [%rd15+-480];
	mul.f64 	%fd4, %fd2, %fd3;
	sub.f64 	%fd5, %fd1, %fd4;
	add.s64 	%rd42, %rd7, %rd80;
	ld.global.f64 	%fd6, [%rd42+-240];
	ld.global.f64 	%fd7, [%rd15+-472];
	add.s64 	%rd43, %rd9, %rd80;
	ld.global.f64 	%fd8, [%rd43+-240];
	ld.global.f64 	%fd9, [%rd15+-488];
	mul.f64 	%fd10, %fd8, %fd9;
	fma.rn.f64 	%fd11, %fd6, %fd7, %fd10;
	add.s64 	%rd44, %rd10, %rd80;
	ld.global.f64 	%fd12, [%rd44];
	ld.global.f64 	%fd13, [%rd15+-440];
	fma.rn.f64 	%fd14, %fd12, %fd13, %fd11;
	ld.global.f64 	%fd15, [%rd16];
	ld.global.f64 	%fd16, [%rd15+-520];
	fma.rn.f64 	%fd17, %fd15, %fd16, %fd14;
	add.s64 	%rd45, %rd6, %rd80;
	ld.global.f64 	%fd18, [%rd45];
	ld.global.f64 	%fd19, [%rd15+-240];
	fma.rn.f64 	%fd20, %fd18, %fd19, %fd17;
	add.s64 	%rd46, %rd4, %rd80;
	ld.global.f64 	%fd21, [%rd46];
	ld.global.f64 	%fd22, [%rd15+-720];
	fma.rn.f64 	%fd23, %fd21, %fd22, %fd20;
	add.f64 	%fd24, %fd5, %fd23;
	add.s64 	%rd47, %rd13, %rd80;
	st.global.f64 	[%rd47], %fd24;
	add.s64 	%rd48, %rd1, %rd81;
	add.s64 	%rd49, %rd48, 30;
	mov.b64 	%rd50, %fd24;
	add.u64 	%rd51, %SP, 0;
	add.u64 	%rd52, %SPL, 0;
	st.local.v2.u64 	[%rd52], {%rd49, %rd50};
	mov.u64 	%rd53, $str$13;
	cvta.global.u64 	%rd54, %rd53;
	{ // callseq 7, 0
	.param .b64 param0;
	st.param.b64 	[param0], %rd54;
	.param .b64 param1;
	st.param.b64 	[param1], %rd51;
	.param .b32 retval0;
	call.uni (retval0), 
	vprintf, 
	(
	param0, 
	param1
	);
	ld.param.b32 	%r15, [retval0];
	} // callseq 7
$L__BB1_4:
	@%p4 bra 	$L__BB1_6;
	add.s64 	%rd55, %rd1, %rd81;
	add.s64 	%rd56, %rd55, 60;
	add.s64 	%rd57, %rd2, %rd80;
	ld.global.f64 	%fd25, [%rd57];
	add.s64 	%rd58, %rd14, %rd80;
	ld.global.f64 	%fd26, [%rd58];
	ld.global.f64 	%fd27, [%rd15+-240];
	mul.f64 	%fd28, %fd26, %fd27;
	sub.f64 	%fd29, %fd25, %fd28;
	add.s64 	%rd59, %rd7, %rd80;
	ld.global.f64 	%fd30, [%rd59];
	ld.global.f64 	%fd31, [%rd15+-232];
	add.s64 	%rd60, %rd9, %rd80;
	ld.global.f64 	%fd32, [%rd60];
	ld.global.f64 	%fd33, [%rd15+-248];
	mul.f64 	%fd34, %fd32, %fd33;
	fma.rn.f64 	%fd35, %fd30, %fd31, %fd34;
	add.s64 	%rd61, %rd10, %rd80;
	ld.global.f64 	%fd36, [%rd61+240];
	ld.global.f64 	%fd37, [%rd15+-200];
	fma.rn.f64 	%fd38, %fd36, %fd37, %fd35;
	ld.global.f64 	%fd39, [%rd16+240];
	ld.global.f64 	%fd40, [%rd15+-280];
	fma.rn.f64 	%fd41, %fd39, %fd40, %fd38;
	add.s64 	%rd62, %rd6, %rd80;
	ld.global.f64 	%fd42, [%rd62+240];
	ld.global.f64 	%fd43, [%rd15];
	fma.rn.f64 	%fd44, %fd42, %fd43, %fd41;
	add.s64 	%rd63, %rd4, %rd80;
	ld.global.f64 	%fd45, [%rd63+240];
	ld.global.f64 	%fd46, [%rd15+-480];
	fma.rn.f64 	%fd47, %fd45, %fd46, %fd44;
	add.f64 	%fd48, %fd29, %fd47;
	add.s64 	%rd64, %rd13, %rd80;
	st.global.f64 	[%rd64+240], %fd48;
	mov.b64 	%rd65, %fd48;
	add.u64 	%rd66, %SP, 0;
	add.u64 	%rd67, %SPL, 0;
	st.local.v2.u64 	[%rd67], {%rd56, %rd65};
	mov.u64 	%rd68, $str$13;
	cvta.global.u64 	%rd69, %rd68;
	{ // callseq 8, 0
	.param .b64 param0;
	st.param.b64 	[param0], %rd69;
	.param .b64 param1;
	st.param.b64 	[param1], %rd66;
	.param .b32 retval0;
	call.uni (retval0), 
	vprintf, 
	(
	param0, 
	param1
	);
	ld.param.b32 	%r18, [retval0];
	} // callseq 8
$L__BB1_6:
	add.s64 	%rd81, %rd81, 60;
	add.s64 	%rd80, %rd80, 480;
	setp.ne.s64 	%p6, %rd81, 240;
	@%p6 bra 	$L__BB1_2;
$L__BB1_7:
	ret;

}
	// .globl	_Z24nevyazkaGreaterEpsKernelPiPdjd
.visible .entry _Z24nevyazkaGreaterEpsKernelPiPdjd(
	.param .u64 .ptr .align 1 _Z24nevyazkaGreaterEpsKernelPiPdjd_param_0,
	.param .u64 .ptr .align 1 _Z24nevyazkaGreaterEpsKernelPiPdjd_param_1,
	.param .u32 _Z24nevyazkaGreaterEpsKernelPiPdjd_param_2,
	.param .f64 _Z24nevyazkaGreaterEpsKernelPiPdjd_param_3
)
{
	.local .align 8 .b8 	__local_depot2[24];
	.reg .b64 	%SP;
	.reg .b64 	%SPL;
	.reg .pred 	%p<29>;
	.reg .b32 	%r<23>;
	.reg .b64 	%rd<38>;
	.reg .b64 	%fd<11>;

	mov.u64 	%SPL, __local_depot2;
	cvta.local.u64 	%SP, %SPL;
	ld.param.u64 	%rd24, [_Z24nevyazkaGreaterEpsKernelPiPdjd_param_0];
	ld.param.u64 	%rd23, [_Z24nevyazkaGreaterEpsKernelPiPdjd_param_1];
	ld.param.f64 	%fd1, [_Z24nevyazkaGreaterEpsKernelPiPdjd_param_3];
	cvta.to.global.u64 	%rd1, %rd24;
	add.u64 	%rd25, %SP, 0;
	add.u64 	%rd2, %SPL, 0;
	ld.global.u32 	%r4, [%rd1];
	st.local.u32 	[%rd2], %r4;
	mov.u64 	%rd26, $str$14;
	cvta.global.u64 	%rd27, %rd26;
	{ // callseq 9, 0
	.param .b64 param0;
	st.param.b64 	[param0], %rd27;
	.param .b64 param1;
	st.param.b64 	[param1], %rd25;
	.param .b32 retval0;
	call.uni (retval0), 
	vprintf, 
	(
	param0, 
	param1
	);
	ld.param.b32 	%r5, [retval0];
	} // callseq 9
	ld.global.u32 	%r1, [%rd1];
	setp.lt.s32 	%p1, %r1, 1;
	@%p1 bra 	$L__BB2_2;
	st.local.u32 	[%rd2], %r1;
	mov.u64 	%rd33, $str$15;
	cvta.global.u64 	%rd34, %rd33;
	{ // callseq 11, 0
	.param .b64 param0;
	st.param.b64 	[param0], %rd34;
	.param .b64 param1;
	st.param.b64 	[param1], %rd25;
	.param .b32 retval0;
	call.uni (retval0), 
	vprintf, 
	(
	param0, 
	param1
	);
	ld.param.b32 	%r21, [retval0];
	} // callseq 11
	bra.uni 	$L__BB2_12;
$L__BB2_2:
	mov.u32 	%r7, %ntid.x;
	mov.u32 	%r8, %ctaid.x;
	mov.u32 	%r9, %tid.x;
	mad.lo.s32 	%r2, %r7, %r8, %r9;
	mov.u32 	%r10, %ntid.y;
	mov.u32 	%r11, %ctaid.y;
	mov.u32 	%r12, %tid.y;
	mad.lo.s32 	%r13, %r10, %r11, %r12;
	add.s32 	%r14, %r2, -4;
	setp.lt.u32 	%p2, %r14, -3;
	add.s32 	%r15, %r13, -5;
	setp.lt.u32 	%p3, %r15, -4;
	or.pred  	%p4, %p2, %p3;
	@%p4 bra 	$L__BB2_12;
	mad.lo.s32 	%r16, %r13, 5, %r2;
	cvt.u64.u32 	%rd3, %r16;
	add.s64 	%rd36, %rd3, 30;
	cvta.to.global.u64 	%rd28, %rd23;
	mul.wide.u32 	%rd29, %r16, 8;
	add.s64 	%rd5, %rd28, %rd29;
	add.s64 	%rd37, %rd5, 240;
	ld.global.f64 	%fd2, [%rd5+240];
	setp.leu.f64 	%p5, %fd2, %fd1;
	setp.ne.s32 	%p6, %r1, 0;
	or.pred  	%p7, %p5, %p6;
	@%p7 bra 	$L__BB2_5;
$L__BB2_4:
	atom.global.exch.b32 	%r17, [%rd1], 1;
	ld.global.f64 	%fd10, [%rd37];
	ld.global.u32 	%r18, [%rd1];
	st.local.u64 	[%rd2], %rd36;
	st.local.f64 	[%rd2+8], %fd10;
	st.local.u32 	[%rd2+16], %r18;
	mov.u64 	%rd30, $str$17;
	cvta.global.u64 	%rd31, %rd30;
	{ // callseq 10, 0
	.param .b64 param0;
	st.param.b64 	[param0], %rd31;
	.param .b64 param1;
	st.param.b64 	[param1], %rd25;
	.param .b32 retval0;
	call.uni (retval0), 
	vprintf, 
	(
	param0, 
	param1
	);
	ld.param.b32 	%r19, [retval0];
	} // callseq 10
	bra.uni 	$L__BB2_12;
$L__BB2_5:
	setp.eq.s32 	%p8, %r1, 0;
	add.s64 	%rd36, %rd3, 60;
	add.s64 	%rd37, %rd5, 480;
	ld.global.f64 	%fd3, [%rd5+480];
	setp.gt.f64 	%p9, %fd3, %fd1;
	and.pred  	%p10, %p9, %p8;
	@%p10 bra 	$L__BB2_4;
	setp.eq.s32 	%p11, %r1, 0;
	add.s64 	%rd36, %rd3, 90;
	add.s64 	%rd37, %rd5, 720;
	ld.global.f64 	%fd4, [%rd5+720];
	setp.gt.f64 	%p12, %fd4, %fd1;
	and.pred  	%p13, %p12, %p11;
	@%p13 bra 	$L__BB2_4;
	setp.eq.s32 	%p14, %r1, 0;
	add.s64 	%rd36, %rd3, 120;
	add.s64 	%rd37, %rd5, 960;
	ld.global.f64 	%fd5, [%rd5+960];
	setp.gt.f64 	%p15, %fd5, %fd1;
	and.pred  	%p16, %p15, %p14;
	@%p16 bra 	$L__BB2_4;
	setp.eq.s32 	%p17, %r1, 0;
	add.s64 	%rd36, %rd3, 150;
	add.s64 	%rd37, %rd5, 1200;
	ld.global.f64 	%fd6, [%rd5+1200];
	setp.gt.f64 	%p18, %fd6, %fd1;
	and.pred  	%p19, %p18, %p17;
	@%p19 bra 	$L__BB2_4;
	setp.eq.s32 	%p20, %r1, 0;
	add.s64 	%rd36, %rd3, 180;
	add.s64 	%rd37, %rd5, 1440;
	ld.global.f64 	%fd7, [%rd5+1440];
	setp.gt.f64 	%p21, %fd7, %fd1;
	and.pred  	%p22, %p21, %p20;
	@%p22 bra 	$L__BB2_4;
	setp.eq.s32 	%p23, %r1, 0;
	add.s64 	%rd36, %rd3, 210;
	add.s64 	%rd37, %rd5, 1680;
	ld.global.f64 	%fd8, [%rd5+1680];
	setp.gt.f64 	%p24, %fd8, %fd1;
	and.pred  	%p25, %p24, %p23;
	@%p25 bra 	$L__BB2_4;
	setp.eq.s32 	%p26, %r1, 0;
	add.s64 	%rd36, %rd3, 240;
	add.s64 	%rd37, %rd5, 1920;
	ld.global.f64 	%fd9, [%rd5+1920];
	setp.gt.f64 	%p27, %fd9, %fd1;
	and.pred  	%p28, %p27, %p26;
	@%p28 bra 	$L__BB2_4;
$L__BB2_12:
	ret;

}
	// .globl	_Z10ptmKernel1PdS_S_S_S_jid
.visible .entry _Z10ptmKernel1PdS_S_S_S_jid(
	.param .u64 .ptr .align 1 _Z10ptmKernel1PdS_S_S_S_jid_param_0,
	.param .u64 .ptr .align 1 _Z10ptmKernel1PdS_S_S_S_jid_param_1,
	.param .u64 .ptr .align 1 _Z10ptmKernel1PdS_S_S_S_jid_param_2,
	.param .u64 .ptr .align 1 _Z10ptmKernel1PdS_S_S_S_jid_param_3,
	.param .u64 .ptr .align 1 _Z10ptmKernel1PdS_S_S_S_jid_param_4,
	.param .u32 _Z10ptmKernel1PdS_S_S_S_jid_param_5,
	.param .u32 _Z10ptmKernel1PdS_S_S_S_jid_param_6,
	.param .f64 _Z10ptmKernel1PdS_S_S_S_jid_param_7
)
{
	.reg .pred 	%p<36>;
	.reg .b32 	%r<14>;
	.reg .b64 	%rd<42>;
	.reg .b64 	%fd<115>;

	ld.param.u64 	%rd11, [_Z10ptmKernel1PdS_S_S_S_jid_param_1];
	ld.param.u64 	%rd13, [_Z10ptmKernel1PdS_S_S_S_jid_param_3];
	ld.param.u64 	%rd14, [_Z10ptmKernel1PdS_S_S_S_jid_param_4];
	ld.param.u32 	%r3, [_Z10ptmKernel1PdS_S_S_S_jid_param_5];
	ld.param.u32 	%r4, [_Z10ptmKernel1PdS_S_S_S_jid_param_6];
	ld.param.f64 	%fd10, [_Z10ptmKernel1PdS_S_S_S_jid_param_7];
	mov.u32 	%r5, %ntid.x;
	mov.u32 	%r6, %ctaid.x;
	mov.u32 	%r7, %tid.x;
	mad.lo.s32 	%r1, %r5, %r6, %r7;
	mov.u32 	%r8, %ntid.y;
	mov.u32 	%r9, %ctaid.y;
	mov.u32 	%r10, %tid.y;
	mad.lo.s32 	%r11, %r8, %r9, %r10;
	add.s32 	%r12, %r1, -4;
	setp.lt.u32 	%p1, %r12, -3;
	add.s32 	%r13, %r11, -5;
	setp.lt.u32 	%p2, %r13, -4;
	or.pred  	%p3, %p1, %p2;
	@%p3 bra 	$L__BB3_25;
	ld.param.u64 	%rd41, [_Z10ptmKernel1PdS_S_S_S_jid_param_2];
	ld.param.u64 	%rd40, [_Z10ptmKernel1PdS_S_S_S_jid_param_0];
	cvta.to.global.u64 	%rd15, %rd11;
	cvta.to.global.u64 	%rd16, %rd41;
	cvta.to.global.u64 	%rd17, %rd40;
	cvta.to.global.u64 	%rd18, %rd13;
	cvta.to.global.u64 	%rd19, %rd14;
	cvt.u64.u32 	%rd20, %r1;
	mul.wide.u32 	%rd21, %r11, 5;
	add.s64 	%rd1, %rd21, %rd20;
	cvt.u64.u32 	%rd2, %r3;
	setp.ge.u64 	%p4, %rd1, %rd2;
	mul.wide.u32 	%rd22, %r11, 4;
	sub.s64 	%rd23, %rd1, %rd22;
	cvt.s64.s32 	%rd4, %r4;
	fma.rn.f64 	%fd1, %fd10, 0d3FE0000000000000, 0d3FF0000000000000;
	add.s64 	%rd24, %rd23, 1;
	setp.ne.s64 	%p5, %rd24, %rd4;
	shl.b64 	%rd25, %rd1, 3;
	add.s64 	%rd5, %rd15, %rd25;
	add.s64 	%rd6, %rd16, %rd25;
	add.s64 	%rd7, %rd17, %rd25;
	add.s64 	%rd8, %rd18, %rd25;
	add.s64 	%rd9, %rd19, %rd25;
	or.pred  	%p6, %p4, %p5;
	@%p6 bra 	$L__BB3_4;
	ld.global.f64 	%fd2, [%rd5+240];
	setp.leu.f64 	%p7, %fd2, 0d0000000000000000;
	@%p7 bra 	$L__BB3_4;
	ld.global.f64 	%fd11, [%rd6+240];
	ld.global.f64 	%fd12, [%rd7+232];
	ld.global.f64 	%fd13, [%rd8+240];
	ld.global.f64 	%fd14, [%rd7+200];
	mul.f64 	%fd15, %fd13, %fd14;
	fma.rn.f64 	%fd16, %fd11, %fd12, %fd15;
	ld.global.f64 	%fd17, [%rd9+240];
	ld.global.f64 	%fd18, [%rd7];
	fma.rn.f64 	%fd19, %fd17, %fd18, %fd16;
	ld.global.f64 	%fd20, [%rd7+240];
	fma.rn.f64 	%fd21, %fd10, %fd19, %fd20;
	mul.f64 	%fd22, %fd1, %fd2;
	div.rn.f64 	%fd23, %fd21, %fd22;
	st.global.f64 	[%rd7+240], %fd23;
$L__BB3_4:
	setp.ge.u64 	%p8, %rd1, %rd2;
	add.s64 	%rd26, %rd23, 2;
	setp.ne.s64 	%p9, %rd26, %rd4;
	or.pred  	%p10, %p8, %p9;
	@%p10 bra 	$L__BB3_7;
	ld.global.f64 	%fd3, [%rd5+480];
	setp.leu.f64 	%p11, %fd3, 0d0000000000000000;
	@%p11 bra 	$L__BB3_7;
	ld.global.f64 	%fd24, [%rd6+480];
	ld.global.f64 	%fd25, [%rd7+472];
	ld.global.f64 	%fd26, [%rd8+480];
	ld.global.f64 	%fd27, [%rd7+440];
	mul.f64 	%fd28, %fd26, %fd27;
	fma.rn.f64 	%fd29, %fd24, %fd25, %fd28;
	ld.global.f64 	%fd30, [%rd9+480];
	ld.global.f64 	%fd31, [%rd7+240];
	fma.rn.f64 	%fd32, %fd30, %fd31, %fd29;
	ld.global.f64 	%fd33, [%rd7+480];
	fma.rn.f64 	%fd34, %fd10, %fd32, %fd33;
	mul.f64 	%fd35, %fd1, %fd3;
	div.rn.f64 	%fd36, %fd34, %fd35;
	st.global.f64 	[%rd7+480], %fd36;
$L__BB3_7:
	setp.ge.u64 	%p12, %rd1, %rd2;
	add.s64 	%rd28, %rd23, 3;
	setp.ne.s64 	%p13, %rd28, %rd4;
	or.pred  	%p14, %p12, %p13;
	@%p14 bra 	$L__BB3_10;
	ld.global.f64 	%fd4, [%rd5+720];
	setp.leu.f64 	%p15, %fd4, 0d0000000000000000;
	@%p15 bra 	$L__BB3_10;
	ld.global.f64 	%fd37, [%rd6+720];
	ld.global.f64 	%fd38, [%rd7+712];
	ld.global.f64 	%fd39, [%rd8+720];
	ld.global.f64 	%fd40, [%rd7+680];
	mul.f64 	%fd41, %fd39, %fd40;
	fma.rn.f64 	%fd42, %fd37, %fd38, %fd41;
	ld.global.f64 	%fd43, [%rd9+720];
	ld.global.f64 	%fd44, [%rd7+480];
	fma.rn.f64 	%fd45, %fd43, %fd44, %fd42;
	ld.global.f64 	%fd46, [%rd7+720];
	fma.rn.f64 	%fd47, %fd10, %fd45, %fd46;
	mul.f64 	%fd48, %fd1, %fd4;
	div.rn.f64 	%fd49, %fd47, %fd48;
	st.global.f64 	[%rd7+720], %fd49;
$L__BB3_10:
	setp.ge.u64 	%p16, %rd1, %rd2;
	add.s64 	%rd30, %rd23, 4;
	setp.ne.s64 	%p17, %rd30, %rd4;
	or.pred  	%p18, %p16, %p17;
	@%p18 bra 	$L__BB3_13;
	ld.global.f64 	%fd5, [%rd5+960];
	setp.leu.f64 	%p19, %fd5, 0d0000000000000000;
	@%p19 bra 	$L__BB3_13;
	ld.global.f64 	%fd50, [%rd6+960];
	ld.global.f64 	%fd51, [%rd7+952];
	ld.global.f64 	%fd52, [%rd8+960];
	ld.global.f64 	%fd53, [%rd7+920];
	mul.f64 	%fd54, %fd52, %fd53;
	fma.rn.f64 	%fd55, %fd50, %fd51, %fd54;
	ld.global.f64 	%fd56, [%rd9+960];
	ld.global.f64 	%fd57, [%rd7+720];
	fma.rn.f64 	%fd58, %fd56, %fd57, %fd55;
	ld.global.f64 	%fd59, [%rd7+960];
	fma.rn.f64 	%fd60, %fd10, %fd58, %fd59;
	mul.f64 	%fd61, %fd1, %fd5;
	div.rn.f64 	%fd62, %fd60, %fd61;
	st.global.f64 	[%rd7+960], %fd62;
$L__BB3_13:
	setp.ge.u64 	%p20, %rd1, %rd2;
	add.s64 	%rd32, %rd23, 5;
	setp.ne.s64 	%p21, %rd32, %rd4;
	or.pred  	%p22, %p20, %p21;
	@%p22 bra 	$L__BB3_16;
	ld.global.f64 	%fd6, [%rd5+1200];
	setp.leu.f64 	%p23, %fd6, 0d0000000000000000;
	@%p23 bra 	$L__BB3_16;
	ld.global.f64 	%fd63, [%rd6+1200];
	ld.global.f64 	%fd64, [%rd7+1192];
	ld.global.f64 	%fd65, [%rd8+1200];
	ld.global.f64 	%fd66, [%rd7+1160];
	mul.f64 	%fd67, %fd65, %fd66;
	fma.rn.f64 	%fd68, %fd63, %fd64, %fd67;
	ld.global.f64 	%fd69, [%rd9+1200];
	ld.global.f64 	%fd70, [%rd7+960];
	fma.rn.f64 	%fd71, %fd69, %fd70, %fd68;
	ld.global.f64 	%fd72, [%rd7+1200];
	fma.rn.f64 	%fd73, %fd10, %fd71, %fd72;
	mul.f64 	%fd74, %fd1, %fd6;
	div.rn.f64 	%fd75, %fd73, %fd74;
	st.global.f64 	[%rd7+1200], %fd75;
$L__BB3_16:
	setp.ge.u64 	%p24, %rd1, %rd2;
	add.s64 	%rd34, %rd23, 6;
	setp.ne.s64 	%p25, %rd34, %rd4;
	or.pred  	%p26, %p24, %p25;
	@%p26 bra 	$L__BB3_19;
	ld.global.f64 	%fd7, [%rd5+1440];
	setp.leu.f64 	%p27, %fd7, 0d0000000000000000;
	@%p27 bra 	$L__BB3_19;
	ld.global.f64 	%fd76, [%rd6+1440];
	ld.global.f64 	%fd77, [%rd7+1432];
	ld.global.f64 	%fd78, [%rd8+1440];
	ld.global.f64 	%fd79, [%rd7+1400];
	mul.f64 	%fd80, %fd78, %fd79;
	fma.rn.f64 	%fd81, %fd76, %fd77, %fd80;
	ld.global.f64 	%fd82, [%rd9+1440];
	ld.global.f64 	%fd83, [%rd7+1200];
	fma.rn.f64 	%fd84, %fd82, %fd83, %fd81;
	ld.global.f64 	%fd85, [%rd7+1440];
	fma.rn.f64 	%fd86, %fd10, %fd84, %fd85;
	mul.f64 	%fd87, %fd1, %fd7;
	div.rn.f64 	%fd88, %fd86, %fd87;
	st.global.f64 	[%rd7+1440], %fd88;
$L__BB3_19:
	setp.ge.u64 	%p28, %rd1, %rd2;
	add.s64 	%rd36, %rd23, 7;
	setp.ne.s64 	%p29, %rd36, %rd4;
	or.pred  	%p30, %p28, %p29;
	@%p30 bra 	$L__BB3_22;
	ld.global.f64 	%fd8, [%rd5+1680];
	setp.leu.f64 	%p31, %fd8, 0d0000000000000000;
	@%p31 bra 	$L__BB3_22;
	ld.global.f64 	%fd89, [%rd6+1680];
	ld.global.f64 	%fd90, [%rd7+1672];
	ld.global.f64 	%fd91, [%rd8+1680];
	ld.global.f64 	%fd92, [%rd7+1640];
	mul.f64 	%fd93, %fd91, %fd92;
	fma.rn.f64 	%fd94, %fd89, %fd90, %fd93;
	ld.global.f64 	%fd95, [%rd9+1680];
	ld.global.f64 	%fd96, [%rd7+1440];
	fma.rn.f64 	%fd97, %fd95, %fd96, %fd94;
	ld.global.f64 	%fd98, [%rd7+1680];
	fma.rn.f64 	%fd99, %fd10, %fd97, %fd98;
	mul.f64 	%fd100, %fd1, %fd8;
	div.rn.f64 	%fd101, %fd99, %fd100;
	st.global.f64 	[%rd7+1680], %fd101;
$L__BB3_22:
	setp.ge.u64 	%p32, %rd1, %rd2;
	add.s64 	%rd38, %rd23, 8;
	setp.ne.s64 	%p33, %rd38, %rd4;
	or.pred  	%p34, %p32, %p33;
	@%p34 bra 	$L__BB3_25;
	ld.global.f64 	%fd9, [%rd5+1920];
	setp.leu.f64 	%p35, %fd9, 0d0000000000000000;
	@%p35 bra 	$L__BB3_25;
	ld.global.f64 	%fd102, [%rd6+1920];
	ld.global.f64 	%fd103, [%rd7+1912];
	ld.global.f64 	%fd104, [%rd8+1920];
	ld.global.f64 	%fd105, [%rd7+1880];
	mul.f64 	%fd106, %fd104, %fd105;
	fma.rn.f64 	%fd107, %fd102, %fd103, %fd106;
	ld.global.f64 	%fd108, [%rd9+1920];
	ld.global.f64 	%fd109, [%rd7+1680];
	fma.rn.f64 	%fd110, %fd108, %fd109, %fd107;
	ld.global.f64 	%fd111, [%rd7+1920];
	fma.rn.f64 	%fd112, %fd10, %fd110, %fd111;
	mul.f64 	%fd113, %fd1, %fd9;
	div.rn.f64 	%fd114, %fd112, %fd113;
	st.global.f64 	[%rd7+1920], %fd114;
$L__BB3_25:
	ret;

}
	// .globl	_Z10ptmKernel2PdS_S_S_S_jid
.visible .entry _Z10ptmKernel2PdS_S_S_S_jid(
	.param .u64 .ptr .align 1 _Z10ptmKernel2PdS_S_S_S_jid_param_0,
	.param .u64 .ptr .align 1 _Z10ptmKernel2PdS_S_S_S_jid_param_1,
	.param .u64 .ptr .align 1 _Z10ptmKernel2PdS_S_S_S_jid_param_2,
	.param .u64 .ptr .align 1 _Z10ptmKernel2PdS_S_S_S_jid_param_3,
	.param .u64 .ptr .align 1 _Z10ptmKernel2PdS_S_S_S_jid_param_4,
	.param .u32 _Z10ptmKernel2PdS_S_S_S_jid_param_5,
	.param .u32 _Z10ptmKernel2PdS_S_S_S_jid_param_6,
	.param .f64 _Z10ptmKernel2PdS_S_S_S_jid_param_7
)
{
	.reg .pred 	%p<36>;
	.reg .b32 	%r<14>;
	.reg .b64 	%rd<42>;
	.reg .b64 	%fd<123>;

	ld.param.u64 	%rd11, [_Z10ptmKernel2PdS_S_S_S_jid_param_1];
	ld.param.u64 	%rd13, [_Z10ptmKernel2PdS_S_S_S_jid_param_3];
	ld.param.u64 	%rd14, [_Z10ptmKernel2PdS_S_S_S_jid_param_4];
	ld.param.u32 	%r3, [_Z10ptmKernel2PdS_S_S_S_jid_param_5];
	ld.param.u32 	%r4, [_Z10ptmKernel2PdS_S_S_S_jid_param_6];
	ld.param.f64 	%fd10, [_Z10ptmKernel2PdS_S_S_S_jid_param_7];
	mov.u32 	%r5, %ntid.x;
	mov.u32 	%r6, %ctaid.x;
	mov.u32 	%r7, %tid.x;
	mad.lo.s32 	%r1, %r5, %r6, %r7;
	mov.u32 	%r8, %ntid.y;
	mov.u32 	%r9, %ctaid.y;
	mov.u32 	%r10, %tid.y;
	mad.lo.s32 	%r11, %r8, %r9, %r10;
	add.s32 	%r12, %r1, -4;
	setp.lt.u32 	%p1, %r12, -3;
	add.s32 	%r13, %r11, -5;
	setp.lt.u32 	%p2, %r13, -4;
	or.pred  	%p3, %p1, %p2;
	@%p3 bra 	$L__BB4_25;
	ld.param.u64 	%rd41, [_Z10ptmKernel2PdS_S_S_S_jid_param_2];
	ld.param.u64 	%rd40, [_Z10ptmKernel2PdS_S_S_S_jid_param_0];
	cvta.to.global.u64 	%rd15, %rd11;
	cvta.to.global.u64 	%rd16, %rd41;
	cvta.to.global.u64 	%rd17, %rd40;
	cvta.to.global.u64 	%rd18, %rd13;
	cvta.to.global.u64 	%rd19, %rd14;
	cvt.u64.u32 	%rd20, %r1;
	mul.wide.u32 	%rd21, %r11, 5;
	add.s64 	%rd1, %rd21, %rd20;
	cvt.u64.u32 	%rd2, %r3;
	setp.ge.u64 	%p4, %rd1, %rd2;
	mul.wide.u32 	%rd22, %r11, 4;
	sub.s64 	%rd23, %rd1, %rd22;
	cvt.s64.s32 	%rd4, %r4;
	fma.rn.f64 	%fd1, %fd10, 0d3FE0000000000000, 0d3FF0000000000000;
	add.s64 	%rd24, %rd23, 8;
	setp.ne.s64 	%p5, %rd24, %rd4;
	shl.b64 	%rd25, %rd1, 3;
	add.s64 	%rd5, %rd15, %rd25;
	add.s64 	%rd6, %rd16, %rd25;
	add.s64 	%rd7, %rd17, %rd25;
	add.s64 	%rd8, %rd18, %rd25;
	add.s64 	%rd9, %rd19, %rd25;
	or.pred  	%p6, %p4, %p5;
	@%p6 bra 	$L__BB4_4;
	ld.global.f64 	%fd2, [%rd5+1920];
	setp.leu.f64 	%p7, %fd2, 0d0000000000000000;
	@%p7 bra 	$L__BB4_4;
	ld.global.f64 	%fd11, [%rd6+1920];
	ld.global.f64 	%fd12, [%rd7+1928];
	ld.global.f64 	%fd13, [%rd8+1920];
	ld.global.f64 	%fd14, [%rd7+1960];
	mul.f64 	%fd15, %fd13, %fd14;
	fma.rn.f64 	%fd16, %fd11, %fd12, %fd15;
	ld.global.f64 	%fd17, [%rd9+1920];
	ld.global.f64 	%fd18, [%rd7+2160];
	fma.rn.f64 	%fd19, %fd17, %fd18, %fd16;
	ld.global.f64 	%fd20, [%rd7+1920];
	mul.f64 	%fd21, %fd20, %fd2;
	fma.rn.f64 	%fd22, %fd10, %fd19, %fd21;
	mul.f64 	%fd23, %fd1, %fd2;
	div.rn.f64 	%fd24, %fd22, %fd23;
	st.global.f64 	[%rd7+1920], %fd24;
$L__BB4_4:
	setp.ge.u64 	%p8, %rd1, %rd2;
	add.s64 	%rd26, %rd23, 7;
	setp.ne.s64 	%p9, %rd26, %rd4;
	or.pred  	%p10, %p8, %p9;
	@%p10 bra 	$L__BB4_7;
	ld.global.f64 	%fd3, [%rd5+1680];
	setp.leu.f64 	%p11, %fd3, 0d0000000000000000;
	@%p11 bra 	$L__BB4_7;
	ld.global.f64 	%fd25, [%rd6+1680];
	ld.global.f64 	%fd26, [%rd7+1688];
	ld.global.f64 	%fd27, [%rd8+1680];
	ld.global.f64 	%fd28, [%rd7+1720];
	mul.f64 	%fd29, %fd27, %fd28;
	fma.rn.f64 	%fd30, %fd25, %fd26, %fd29;
	ld.global.f64 	%fd31, [%rd9+1680];
	ld.global.f64 	%fd32, [%rd7+1920];
	fma.rn.f64 	%fd33, %fd31, %fd32, %fd30;
	ld.global.f64 	%fd34, [%rd7+1680];
	mul.f64 	%fd35, %fd34, %fd3;
	fma.rn.f64 	%fd36, %fd10, %fd33, %fd35;
	mul.f64 	%fd37, %fd1, %fd3;
	div.rn.f64 	%fd38, %fd36, %fd37;
	st.global.f64 	[%rd7+1680], %fd38;
$L__BB4_7:
	setp.ge.u64 	%p12, %rd1, %rd2;
	add.s64 	%rd28, %rd23, 6;
	setp.ne.s64 	%p13, %rd28, %rd4;
	or.pred  	%p14, %p12, %p13;
	@%p14 bra 	$L__BB4_10;
	ld.global.f64 	%fd4, [%rd5+1440];
	setp.leu.f64 	%p15, %fd4, 0d0000000000000000;
	@%p15 bra 	$L__BB4_10;
	ld.global.f64 	%fd39, [%rd6+1440];
	ld.global.f64 	%fd40, [%rd7+1448];
	ld.global.f64 	%fd41, [%rd8+1440];
	ld.global.f64 	%fd42, [%rd7+1480];
	mul.f64 	%fd43, %fd41, %fd42;
	fma.rn.f64 	%fd44, %fd39, %fd40, %fd43;
	ld.global.f64 	%fd45, [%rd9+1440];
	ld.global.f64 	%fd46, [%rd7+1680];
	fma.rn.f64 	%fd47, %fd45, %fd46, %fd44;
	ld.global.f64 	%fd48, [%rd7+1440];
	mul.f64 	%fd49, %fd48, %fd4;
	fma.rn.f64 	%fd50, %fd10, %fd47, %fd49;
	mul.f64 	%fd51, %fd1, %fd4;
	div.rn.f64 	%fd52, %fd50, %fd51;
	st.global.f64 	[%rd7+1440], %fd52;
$L__BB4_10:
	setp.ge.u64 	%p16, %rd1, %rd2;
	add.s64 	%rd30, %rd23, 5;
	setp.ne.s64 	%p17, %rd30, %rd4;
	or.pred  	%p18, %p16, %p17;
	@%p18 bra 	$L__BB4_13;
	ld.global.f64 	%fd5, [%rd5+1200];
	setp.leu.f64 	%p19, %fd5, 0d0000000000000000;
	@%p19 bra 	$L__BB4_13;
	ld.global.f64 	%fd53, [%rd6+1200];
	ld.global.f64 	%fd54, [%rd7+1208];
	ld.global.f64 	%fd55, [%rd8+1200];
	ld.global.f64 	%fd56, [%rd7+1240];
	mul.f64 	%fd57, %fd55, %fd56;
	fma.rn.f64 	%fd58, %fd53, %fd54, %fd57;
	ld.global.f64 	%fd59, [%rd9+1200];
	ld.global.f64 	%fd60, [%rd7+1440];
	fma.rn.f64 	%fd61, %fd59, %fd60, %fd58;
	ld.global.f64 	%fd62, [%rd7+1200];
	mul.f64 	%fd63, %fd62, %fd5;
	fma.rn.f64 	%fd64, %fd10, %fd61, %fd63;
	mul.f64 	%fd65, %fd1, %fd5;
	div.rn.f64 	%fd66, %fd64, %fd65;
	st.global.f64 	[%rd7+1200], %fd66;
$L__BB4_13:
	setp.ge.u64 	%p20, %rd1, %rd2;
	add.s64 	%rd32, %rd23, 4;
	setp.ne.s64 	%p21, %rd32, %rd4;
	or.pred  	%p22, %p20, %p21;
	@%p22 bra 	$L__BB4_16;
	ld.global.f64 	%fd6, [%rd5+960];
	setp.leu.f64 	%p23, %fd6, 0d0000000000000000;
	@%p23 bra 	$L__BB4_16;
	ld.global.f64 	%fd67, [%rd6+960];
	ld.global.f64 	%fd68, [%rd7+968];
	ld.global.f64 	%fd69, [%rd8+960];
	ld.global.f64 	%fd70, [%rd7+1000];
	mul.f64 	%fd71, %fd69, %fd70;
	fma.rn.f64 	%fd72, %fd67, %fd68, %fd71;
	ld.global.f64 	%fd73, [%rd9+960];
	ld.global.f64 	%fd74, [%rd7+1200];
	fma.rn.f64 	%fd75, %fd73, %fd74, %fd72;
	ld.global.f64 	%fd76, [%rd7+960];
	mul.f64 	%fd77, %fd76, %fd6;
	fma.rn.f64 	%fd78, %fd10, %fd75, %fd77;
	mul.f64 	%fd79, %fd1, %fd6;
	div.rn.f64 	%fd80, %fd78, %fd79;
	st.global.f64 	[%rd7+960], %fd80;
$L__BB4_16:
	setp.ge.u64 	%p24, %rd1, %rd2;
	add.s64 	%rd34, %rd23, 3;
	setp.ne.s64 	%p25, %rd34, %rd4;
	or.pred  	%p26, %p24, %p25;
	@%p26 bra 	$L__BB4_19;
	ld.global.f64 	%fd7, [%rd5+720];
	setp.leu.f64 	%p27, %fd7, 0d0000000000000000;
	@%p27 bra 	$L__BB4_19;
	ld.global.f64 	%fd81, [%rd6+720];
	ld.global.f64 	%fd82, [%rd7+728];
	ld.global.f64 	%fd83, [%rd8+720];
	ld.global.f64 	%fd84, [%rd7+760];
	mul.f64 	%fd85, %fd83, %fd84;
	fma.rn.f64 	%fd86, %fd81, %fd82, %fd85;
	ld.global.f64 	%fd87, [%rd9+720];
	ld.global.f64 	%fd88, [%rd7+960];
	fma.rn.f64 	%fd89, %fd87, %fd88, %fd86;
	ld.global.f64 	%fd90, [%rd7+720];
	mul.f64 	%fd91, %fd90, %fd7;
	fma.rn.f64 	%fd92, %fd10, %fd89, %fd91;
	mul.f64 	%fd93, %fd1, %fd7;
	div.rn.f64 	%fd94, %fd92, %fd93;
	st.global.f64 	[%rd7+720], %fd94;
$L__BB4_19:
	setp.ge.u64 	%p28, %rd1, %rd2;
	add.s64 	%rd36, %rd23, 2;
	setp.ne.s64 	%p29, %rd36, %rd4;
	or.pred  	%p30, %p28, %p29;
	@%p30 bra 	$L__BB4_22;
	ld.global.f64 	%fd8, [%rd5+480];
	setp.leu.f64 	%p31, %fd8, 0d0000000000000000;
	@%p31 bra 	$L__BB4_22;
	ld.global.f64 	%fd95, [%rd6+480];
	ld.global.f64 	%fd96, [%rd7+488];
	ld.global.f64 	%fd97, [%rd8+480];
	ld.global.f64 	%fd98, [%rd7+520];
	mul.f64 	%fd99, %fd97, %fd98;
	fma.rn.f64 	%fd100, %fd95, %fd96, %fd99;
	ld.global.f64 	%fd101, [%rd9+480];
	ld.global.f64 	%fd102, [%rd7+720];
	fma.rn.f64 	%fd103, %fd101, %fd102, %fd100;
	ld.global.f64 	%fd104, [%rd7+480];
	mul.f64 	%fd105, %fd104, %fd8;
	fma.rn.f64 	%fd106, %fd10, %fd103, %fd105;
	mul.f64 	%fd107, %fd1, %fd8;
	div.rn.f64 	%fd108, %fd106, %fd107;
	st.global.f64 	[%rd7+480], %fd108;
$L__BB4_22:
	setp.ge.u64 	%p32, %rd1, %rd2;
	add.s64 	%rd38, %rd23, 1;
	setp.ne.s64 	%p33, %rd38, %rd4;
	or.pred  	%p34, %p32, %p33;
	@%p34 bra 	$L__BB4_25;
	ld.global.f64 	%fd9, [%rd5+240];
	setp.leu.f64 	%p35, %fd9, 0d0000000000000000;
	@%p35 bra 	$L__BB4_25;
	ld.global.f64 	%fd109, [%rd6+240];
	ld.global.f64 	%fd110, [%rd7+248];
	ld.global.f64 	%fd111, [%rd8+240];
	ld.global.f64 	%fd112, [%rd7+280];
	mul.f64 	%fd113, %fd111, %fd112;
	fma.rn.f64 	%fd114, %fd109, %fd110, %fd113;
	ld.global.f64 	%fd115, [%rd9+240];
	ld.global.f64 	%fd116, [%rd7+480];
	fma.rn.f64 	%fd117, %fd115, %fd116, %fd114;
	ld.global.f64 	%fd118, [%rd7+240];
	mul.f64 	%fd119, %fd118, %fd9;
	fma.rn.f64 	%fd120, %fd10, %fd117, %fd119;
	mul.f64 	%fd121, %fd1, %fd9;
	div.rn.f64 	%fd122, %fd120, %fd121;
	st.global.f64 	[%rd7+240], %fd122;
$L__BB4_25:
	ret;

}
	// .globl	_Z11awrRrKernelPdS_S_S_S_S_S_S_S_S_S_j
.visible .entry _Z11awrRrKernelPdS_S_S_S_S_S_S_S_S_S_j(
	.param .u64 .ptr .align 1 _Z11awrRrKernelPdS_S_S_S_S_S_S_S_S_S_j_param_0,
	.param .u64 .ptr .align 1 _Z11awrRrKernelPdS_S_S_S_S_S_S_S_S_S_j_param_1,
	.param .u64 .ptr .align 1 _Z11awrRrKernelPdS_S_S_S_S_S_S_S_S_S_j_param_2,
	.param .u64 .ptr .align 1 _Z11awrRrKernelPdS_S_S_S_S_S_S_S_S_S_j_param_3,
	.param .u64 .ptr .align 1 _Z11awrRrKernelPdS_S_S_S_S_S_S_S_S_S_j_param_4,
	.param .u64 .ptr .align 1 _Z11awrRrKernelPdS_S_S_S_S_S_S_S_S_S_j_param_5,
	.param .u64 .ptr .align 1 _Z11awrRrKernelPdS_S_S_S_S_S_S_S_S_S_j_param_6,
	.param .u64 .ptr .align 1 _Z11awrRrKernelPdS_S_S_S_S_S_S_S_S_S_j_param_7,
	.param .u64 .ptr .align 1 _Z11awrRrKernelPdS_S_S_S_S_S_S_S_S_S_j_param_8,
	.param .u64 .ptr .align 1 _Z11awrRrKernelPdS_S_S_S_S_S_S_S_S_S_j_param_9,
	.param .u64 .ptr .align 1 _Z11awrRrKernelPdS_S_S_S_S_S_S_S_S_S_j_param_10,
	.param .u32 _Z11awrRrKernelPdS_S_S_S_S_S_S_S_S_S_j_param_11
)
{
	.local .align 8 .b8 	__local_depot5[8];
	.reg .b64 	%SP;
	.reg .b64 	%SPL;
	.reg .pred 	%p<17>;
	.reg .b32 	%r<290>;
	.reg .b64 	%rd<147>;
	.reg .b64 	%fd<177>;

	mov.u64 	%SPL, __local_depot5;
	cvta.local.u64 	%SP, %SPL;
	ld.param.u64 	%rd53, [_Z11awrRrKernelPdS_S_S_S_S_S_S_S_S_S_j_param_0];
	ld.param.u64 	%rd54, [_Z11awrRrKernelPdS_S_S_S_S_S_S_S_S_S_j_param_1];
	ld.param.u64 	%rd55, [_Z11awrRrKernelPdS_S_S_S_S_S_S_S_S_S_j_param_2];
	ld.param.u64 	%rd45, [_Z11awrRrKernelPdS_S_S_S_S_S_S_S_S_S_j_param_3];
	ld.param.u64 	%rd46, [_Z11awrRrKernelPdS_S_S_S_S_S_S_S_S_S_j_param_4];
	ld.param.u64 	%rd47, [_Z11awrRrKernelPdS_S_S_S_S_S_S_S_S_S_j_param_5];
	ld.param.u64 	%rd48, [_Z11awrRrKernelPdS_S_S_S_S_S_S_S_S_S_j_param_6];
	ld.param.u64 	%rd49, [_Z11awrRrKernelPdS_S_S_S_S_S_S_S_S_S_j_param_7];
	ld.param.u64 	%rd50, [_Z11awrRrKernelPdS_S_S_S_S_S_S_S_S_S_j_param_8];
	ld.param.u64 	%rd51, [_Z11awrRrKernelPdS_S_S_S_S_S_S_S_S_S_j_param_9];
	ld.param.u64 	%rd52, [_Z11awrRrKernelPdS_S_S_S_S_S_S_S_S_S_j_param_10];
	ld.param.u32 	%r4, [_Z11awrRrKernelPdS_S_S_S_S_S_S_S_S_S_j_param_11];
	cvta.to.global.u64 	%rd1, %rd53;
	cvta.to.global.u64 	%rd2, %rd54;
	cvta.to.global.u64 	%rd3, %rd55;
	mov.u32 	%r5, %ntid.x;
	mov.u32 	%r6, %ctaid.x;
	mov.u32 	%r7, %tid.x;
	mad.lo.s32 	%r1, %r5, %r6, %r7;
	mov.u32 	%r8, %ntid.y;
	mov.u32 	%r9, %ctaid.y;
	mov.u32 	%r10, %tid.y;
	mad.lo.s32 	%r11, %r8, %r9, %r10;
	add.s32 	%r12, %r1, -4;
	setp.lt.u32 	%p2, %r12, -3;
	add.s32 	%r13, %r11, -5;
	setp.lt.u32 	%p3, %r13, -4;
	or.pred  	%p4, %p2, %p3;
	@%p4 bra 	$L__BB5_17;
	mad.lo.s32 	%r3, %r11, 5, %r1;
	cvta.to.global.u64 	%rd57, %rd46;
	add.s64 	%rd4, %rd57, 480;
	mul.wide.u32 	%rd139, %r3, 8;
	cvta.to.global.u64 	%rd58, %rd45;
	add.s64 	%rd6, %rd58, 720;
	cvta.to.global.u64 	%rd59, %rd47;
	add.s64 	%rd7, %rd59, 480;
	cvta.to.global.u64 	%rd60, %rd48;
	add.s64 	%rd8, %rd60, 480;
	cvta.to.global.u64 	%rd61, %rd52;
	add.s64 	%rd9, %rd61, 240;
	cvta.to.global.u64 	%rd62, %rd49;
	add.s64 	%rd10, %rd62, 480;
	cvta.to.global.u64 	%rd63, %rd51;
	add.s64 	%rd11, %rd63, 240;
	cvta.to.global.u64 	%rd64, %rd50;
	add.s64 	%rd12, %rd64, 240;
	mov.b64 	%rd140, 8;
$L__BB5_2:
	setp.ge.u32 	%p5, %r3, %r4;
	@%p5 bra 	$L__BB5_7;
	add.s64 	%rd15, %rd4, %rd139;
	ld.global.f64 	%fd1, [%rd15+-240];
	setp.leu.f64 	%p6, %fd1, 0d0000000000000000;
	add.s64 	%rd16, %rd6, %rd139;
	add.s64 	%rd17, %rd7, %rd139;
	add.s64 	%rd18, %rd8, %rd139;
	add.s64 	%rd19, %rd10, %rd139;
	add.s64 	%rd20, %rd12, %rd139;
	add.s64 	%rd21, %rd9, %rd139;
	add.s64 	%rd65, %rd1, %rd139;
	add.s64 	%rd22, %rd65, 240;
	add.s64 	%rd66, %rd2, %rd139;
	add.s64 	%rd23, %rd66, 240;
	add.s64 	%rd67, %rd3, %rd139;
	add.s64 	%rd24, %rd67, 240;
	@%p6 bra 	$L__BB5_5;
	ld.global.f64 	%fd3, [%rd16+-480];
	mul.f64 	%fd4, %fd1, %fd3;
	ld.global.f64 	%fd5, [%rd17+-240];
	ld.global.f64 	%fd6, [%rd16+-472];
	ld.global.f64 	%fd7, [%rd18+-240];
	ld.global.f64 	%fd8, [%rd16+-488];
	mul.f64 	%fd9, %fd7, %fd8;
	fma.rn.f64 	%fd10, %fd5, %fd6, %fd9;
	ld.global.f64 	%fd11, [%rd19+-240];
	ld.global.f64 	%fd12, [%rd16+-440];
	fma.rn.f64 	%fd13, %fd11, %fd12, %fd10;
	ld.global.f64 	%fd14, [%rd20];
	ld.global.f64 	%fd15, [%rd16+-520];
	fma.rn.f64 	%fd16, %fd14, %fd15, %fd13;
	add.s64 	%rd68, %rd11, %rd139;
	ld.global.f64 	%fd17, [%rd68];
	ld.global.f64 	%fd18, [%rd16+-240];
	fma.rn.f64 	%fd19, %fd17, %fd18, %fd16;
	ld.global.f64 	%fd20, [%rd21];
	ld.global.f64 	%fd21, [%rd16+-720];
	fma.rn.f64 	%fd22, %fd20, %fd21, %fd19;
	sub.f64 	%fd23, %fd4, %fd22;
	mul.f64 	%fd24, %fd3, %fd23;
	st.global.f64 	[%rd22], %fd24;
	ld.global.f64 	%fd25, [%rd15+-240];
	mul.f64 	%fd26, %fd25, 0d3FE0000000000000;
	ld.global.f64 	%fd27, [%rd16+-480];
	mul.f64 	%fd28, %fd26, %fd27;
	ld.global.f64 	%fd29, [%rd17+-240];
	ld.global.f64 	%fd30, [%rd16+-472];
	ld.global.f64 	%fd31, [%rd19+-240];
	ld.global.f64 	%fd32, [%rd16+-440];
	mul.f64 	%fd33, %fd31, %fd32;
	fma.rn.f64 	%fd34, %fd29, %fd30, %fd33;
	ld.global.f64 	%fd35, [%rd68];
	ld.global.f64 	%fd36, [%rd16+-240];
	fma.rn.f64 	%fd37, %fd35, %fd36, %fd34;
	sub.f64 	%fd38, %fd28, %fd37;
	mul.f64 	%fd39, %fd38, %fd38;
	div.rn.f64 	%fd40, %fd39, %fd25;
	st.global.f64 	[%rd23], %fd40;
	ld.global.f64 	%fd41, [%rd15+-240];
	ld.global.f64 	%fd42, [%rd16+-480];
	mul.f64 	%fd43, %fd41, %fd42;
	mul.f64 	%fd44, %fd42, %fd43;
	st.global.f64 	[%rd24], %fd44;
$L__BB5_5:
	ld.global.f64 	%fd2, [%rd15];
	setp.leu.f64 	%p7, %fd2, 0d0000000000000000;
	@%p7 bra 	$L__BB5_7;
	ld.global.f64 	%fd45, [%rd16+-240];
	mul.f64 	%fd46, %fd2, %fd45;
	ld.global.f64 	%fd47, [%rd17];
	ld.global.f64 	%fd48, [%rd16+-232];
	ld.global.f64 	%fd49, [%rd18];
	ld.global.f64 	%fd50, [%rd16+-248];
	mul.f64 	%fd51, %fd49, %fd50;
	fma.rn.f64 	%fd52, %fd47, %fd48, %fd51;
	ld.global.f64 	%fd53, [%rd19];
	ld.global.f64 	%fd54, [%rd16+-200];
	fma.rn.f64 	%fd55, %fd53, %fd54, %fd52;
	ld.global.f64 	%fd56, [%rd20+240];
	ld.global.f64 	%fd57, [%rd16+-280];
	fma.rn.f64 	%fd58, %fd56, %fd57, %fd55;
	add.s64 	%rd69, %rd11, %rd139;
	ld.global.f64 	%fd59, [%rd69+240];
	ld.global.f64 	%fd60, [%rd16];
	fma.rn.f64 	%fd61, %fd59, %fd60, %fd58;
	ld.global.f64 	%fd62, [%rd21+240];
	ld.global.f64 	%fd63, [%rd16+-480];
	fma.rn.f64 	%fd64, %fd62, %fd63, %fd61;
	sub.f64 	%fd65, %fd46, %fd64;
	mul.f64 	%fd66, %fd45, %fd65;
	st.global.f64 	[%rd22+240], %fd66;
	ld.global.f64 	%fd67, [%rd15];
	mul.f64 	%fd68, %fd67, 0d3FE0000000000000;
	ld.global.f64 	%fd69, [%rd16+-240];
	mul.f64 	%fd70, %fd68, %fd69;
	ld.global.f64 	%fd71, [%rd17];
	ld.global.f64 	%fd72, [%rd16+-232];
	ld.global.f64 	%fd73, [%rd19];
	ld.global.f64 	%fd74, [%rd16+-200];
	mul.f64 	%fd75, %fd73, %fd74;
	fma.rn.f64 	%fd76, %fd71, %fd72, %fd75;
	ld.global.f64 	%fd77, [%rd69+240];
	ld.global.f64 	%fd78, [%rd16];
	fma.rn.f64 	%fd79, %fd77, %fd78, %fd76;
	sub.f64 	%fd80, %fd70, %fd79;
	mul.f64 	%fd81, %fd80, %fd80;
	div.rn.f64 	%fd82, %fd81, %fd67;
	st.global.f64 	[%rd23+240], %fd82;
	ld.global.f64 	%fd83, [%rd15];
	ld.global.f64 	%fd84, [%rd16+-240];
	mul.f64 	%fd85, %fd83, %fd84;
	mul.f64 	%fd86, %fd84, %fd85;
	st.global.f64 	[%rd24+240], %fd86;
$L__BB5_7:
	add.s64 	%rd140, %rd140, -2;
	add.s64 	%rd139, %rd139, 480;
	setp.ne.s64 	%p8, %rd140, 0;
	@%p8 bra 	$L__BB5_2;
	bar.sync 	0;
	setp.eq.s32 	%p9, %r1, 1;
	setp.eq.s32 	%p10, %r11, 1;
	and.pred  	%p1, %p9, %p10;
	not.pred 	%p11, %p1;
	@%p11 bra 	$L__BB5_11;
	add.u64 	%rd27, %SPL, 0;
	mov.u64 	%rd72, $str$18;
	cvta.global.u64 	%rd73, %rd72;
	{ // callseq 12, 0
	.param .b64 param0;
	st.param.b64 	[param0], %rd73;
	.param .b64 param1;
	st.param.b64 	[param1], 0;
	.param .b32 retval0;
	call.uni (retval0), 
	vprintf, 
	(
	param0, 
	param1
	);
	ld.param.b32 	%r14, [retval0];
	} // callseq 12
	add.s64 	%rd141, %rd1, 120;
	mov.b64 	%rd142, 0;
	mov.u64 	%rd74, $str;
	mov.u64 	%rd76, $str$1;
$L__BB5_10:
	cvta.global.u64 	%rd75, %rd74;
	{ // callseq 13, 0
	.param .b64 param0;
	st.param.b64 	[param0], %rd75;
	.param .b64 param1;
	st.param.b64 	[param1], 0;
	.param .b32 retval0;
	call.uni (retval0), 
	vprintf, 
	(
	param0, 
	param1
	);
	ld.param.b32 	%r16, [retval0];
	} // callseq 13
	st.local.u64 	[%rd27], %rd142;
	cvta.global.u64 	%rd77, %rd76;
	add.u64 	%rd78, %SP, 0;
	{ // callseq 14, 0
	.param .b64 param0;
	st.param.b64 	[param0], %rd77;
	.param .b64 param1;
	st.param.b64 	[param1], %rd78;
	.param .b32 retval0;
	call.uni (retval0), 
	vprintf, 
	(
	param0, 
	param1
	);
	ld.param.b32 	%r18, [retval0];
	} // callseq 14
	mov.u64 	%rd79, $str$2;
	cvta.global.u64 	%rd80, %rd79;
	{ // callseq 15, 0
	.param .b64 param0;
	st.param.b64 	[param0], %rd80;
	.param .b64 param1;
	st.param.b64 	[param1], 0;
	.param .b32 retval0;
	call.uni (retval0), 
	vprintf, 
	(
	param0, 
	param1
	);
	ld.param.b32 	%r20, [retval0];
	} // callseq 15
	mov.b64 	%rd81, 0;
	st.local.u64 	[%rd27], %rd81;
	mov.u64 	%rd82, $str$3;
	cvta.global.u64 	%rd83, %rd82;
	{ // callseq 16, 0
	.param .b64 param0;
	st.param.b64 	[param0], %rd83;
	.param .b64 param1;
	st.param.b64 	[param1], %rd78;
	.param .b32 retval0;
	call.uni (retval0), 
	vprintf, 
	(
	param0, 
	param1
	);
	ld.param.b32 	%r22, [retval0];
	} // callseq 16
	ld.global.f64 	%fd87, [%rd141+-120];
	st.local.f64 	[%rd27], %fd87;
	mov.u64 	%rd84, $str$4;
	cvta.global.u64 	%rd85, %rd84;
	{ // callseq 17, 0
	.param .b64 param0;
	st.param.b64 	[param0], %rd85;
	.param .b64 param1;
	st.param.b64 	[param1], %rd78;
	.param .b32 retval0;
	call.uni (retval0), 
	vprintf, 
	(
	param0, 
	param1
	);
	ld.param.b32 	%r24, [retval0];
	} // callseq 17
	ld.global.f64 	%fd88, [%rd141+-112];
	st.local.f64 	[%rd27], %fd88;
	{ // callseq 18, 0
	.param .b64 param0;
	st.param.b64 	[param0], %rd85;
	.param .b64 param1;
	st.param.b64 	[param1], %rd78;
	.param .b32 retval0;
	call.uni (retval0), 
	vprintf, 
	(
	param0, 
	param1
	);
	ld.param.b32 	%r26, [retval0];
	} // callseq 18
	ld.global.f64 	%fd89, [%rd141+-104];
	st.local.f64 	[%rd27], %fd89;
	{ // callseq 19, 0
	.param .b64 param0;
	st.param.b64 	[param0], %rd85;
	.param .b64 param1;
	st.param.b64 	[param1], %rd78;
	.param .b32 retval0;
	call.uni (retval0), 
	vprintf, 
	(
	param0, 
	param1
	);
	ld.param.b32 	%r28, [retval0];
	} // callseq 19
	ld.global.f64 	%fd90, [%rd141+-96];
	st.local.f64 	[%rd27], %fd90;
	{ // callseq 20, 0
	.param .b64 param0;
	st.param.b64 	[param0], %rd85;
	.param .b64 param1;
	st.param.b64 	[param1], %rd78;
	.param .b32 retval0;
	call.uni (retval0), 
	vprintf, 
	(
	param0, 
	param1
	);
	ld.param.b32 	%r30, [retval0];
	} // callseq 20
	ld.global.f64 	%fd91, [%rd141+-88];
	st.local.f64 	[%rd27], %fd91;
	{ // callseq 21, 0
	.param .b64 param0;
	st.param.b64 	[param0], %rd85;
	.param .b64 param1;
	st.param.b64 	[param1], %rd78;
	.param .b32 retval0;
	call.uni (retval0), 
	vprintf, 
	(
	param0, 
	param1
	);
	ld.param.b32 	%r32, [retval0];
	} // callseq 21
	mov.u64 	%rd86, $str$5;
	cvta.global.u64 	%rd87, %rd86;
	{ // callseq 22, 0
	.param .b64 param0;
	st.param.b64 	[param0], %rd87;
	.param .b64 param1;
	st.param.b64 	[param1], 0;
	.param .b32 retval0;
	call.uni (retval0), 
	vprintf, 
	(
	param0, 
	param1
	);
	ld.param.b32 	%r34, [retval0];
	} // callseq 22
	mov.b64 	%rd88, 1;
	st.local.u64 	[%rd27], %rd88;
	{ // callseq 23, 0
	.param .b64 param0;
	st.param.b64 	[param0], %rd83;
	.param .b64 param1;
	st.param.b64 	[param1], %rd78;
	.param .b32 retval0;
	call.uni (retval0), 
	vprintf, 
	(
	param0, 
	param1
	);
	ld.param.b32 	%r36, [retval0];
	} // callseq 23
	ld.global.f64 	%fd92, [%rd141+-80];
	st.local.f64 	[%rd27], %fd92;
	{ // callseq 24, 0
	.param .b64 param0;
	st.param.b64 	[param0], %rd85;
	.param .b64 param1;
	st.param.b64 	[param1], %rd78;
	.param .b32 retval0;
	call.uni (retval0), 
	vprintf, 
	(
	param0, 
	param1
	);
	ld.param.b32 	%r38, [retval0];
	} // callseq 24
	ld.global.f64 	%fd93, [%rd141+-72];
	st.local.f64 	[%rd27], %fd93;
	{ // callseq 25, 0
	.param .b64 param0;
	st.param.b64 	[param0], %rd85;
	.param .b64 param1;
	st.param.b64 	[param1], %rd78;
	.param .b32 retval0;
	call.uni (retval0), 
	vprintf, 
	(
	param0, 
	param1
	);
	ld.param.b32 	%r40, [retval0];
	} // callseq 25
	ld.global.f64 	%fd94, [%rd141+-64];
	st.local.f64 	[%rd27], %fd94;
	{ // callseq 26, 0
	.param .b64 param0;
	st.param.b64 	[param0], %rd85;
	.param .b64 param1;
	st.param.b64 	[param1], %rd78;
	.param .b32 retval0;
	call.uni (retval0), 
	vprintf, 
	(
	param0, 
	param1
	);
	ld.param.b32 	%r42, [retval0];
	} // callseq 26
	ld.global.f64 	%fd95, [%rd141+-56];
	st.local.f64 	[%rd27], %fd95;
	{ // callseq 27, 0
	.param .b64 param0;
	st.param.b64 	[param0], %rd85;
	.param .b64 param1;
	st.param.b64 	[param1], %rd78;
	.param .b32 retval0;
	call.uni (retval0), 
	vprintf, 
	(
	param0, 
	param1
	);
	ld.param.b32 	%r44, [retval0];
	} // callseq 27
	ld.global.f64 	%fd96, [%rd141+-48];
	st.local.f64 	[%rd27], %fd96;
	{ // callseq 28, 0
	.param .b64 param0;
	st.param.b64 	[param0], %rd85;
	.param .b64 param1;
	st.param.b64 	[param1], %rd78;
	.param .b32 retval0;
	call.uni (retval0), 
	vprintf, 
	(
	param0, 
	param1
	);
	ld.param.b32 	%r46, [retval0];
	} // callseq 28
	{ // callseq 29, 0
	.param .b64 param0;
	st.param.b64 	[param0], %rd87;
	.param .b64 param1;
	st.param.b64 	[param1], 0;
	.param .b32 retval0;
	call.uni (retval0), 
	vprintf, 
	(
	param0, 
	param1
	);
	ld.param.b32 	%r48, [retval0];
	} // callseq 29
	mov.b64 	%rd89, 2;
	st.local.u64 	[%rd27], %rd89;
	{ // callseq 30, 0
	.param .b64 param0;
	st.param.b64 	[param0], %rd83;
	.param .b64 param1;
	st.param.b64 	[param1], %rd78;
	.param .b32 retval0;
	call.uni (retval0), 
	vprintf, 
	(
	param0, 
	param1
	);
	ld.param.b32 	%r50, [retval0];
	} // callseq 30
	ld.global.f64 	%fd97, [%rd141+-40];
	st.local.f64 	[%rd27], %fd97;
	{ // callseq 31, 0
	.param .b64 param0;
	st.param.b64 	[param0], %rd85;
	.param .b64 param1;
	st.param.b64 	[param1], %rd78;
	.param .b32 retval0;
	call.uni (retval0), 
	vprintf, 
	(
	param0, 
	param1
	);
	ld.param.b32 	%r52, [retval0];
	} // callseq 31
	ld.global.f64 	%fd98, [%rd141+-32];
	st.local.f64 	[%rd27], %fd98;
	{ // callseq 32, 0
	.param .b64 param0;
	st.param.b64 	[param0], %rd85;
	.param .b64 param1;
	st.param.b64 	[param1], %rd78;
	.param .b32 retval0;
	call.uni (retval0), 
	vprintf, 
	(
	param0, 
	param1
	);
	ld.param.b32 	%r54, [retval0];
	} // callseq 32
	ld.global.f64 	%fd99, [%rd141+-24];
	st.local.f64 	[%rd27], %fd99;
	{ // callseq 33, 0
	.param .b64 param0;
	st.param.b64 	[param0], %rd85;
	.param .b64 param1;
	st.param.b64 	[param1], %rd78;
	.param .b32 retval0;
	call.uni (retval0), 
	vprintf, 
	(
	param0, 
	param1
	);
	ld.param.b32 	%r56, [retval0];
	} // callseq 33
	ld.global.f64 	%fd100, [%rd141+-16];
	st.local.f64 	[%rd27], %fd100;
	{ // callseq 34, 0
	.param .b64 param0;
	st.param.b64 	[param0], %rd85;
	.param .b64 param1;
	st.param.b64 	[param1], %rd78;
	.param .b32 retval0;
	call.uni (retval0), 
	vprintf, 
	(
	param0, 
	param1
	);
	ld.param.b32 	%r58, [retval0];
	} // callseq 34
	ld.global.f64 	%fd101, [%rd141+-8];
	st.local.f64 	[%rd27], %fd101;
	{ // callseq 35, 0
	.param .b64 param0;
	st.param.b64 	[param0], %rd85;
	.param .b64 param1;
	st.param.b64 	[param1], %rd78;
	.param .b32 retval0;
	call.uni (retval0), 
	vprintf, 
	(
	param0, 
	param1
	);
	ld.param.b32 	%r60, [retval0];
	} // callseq 35
	{ // callseq 36, 0
	.param .b64 param0;
	st.param.b64 	[param0], %rd87;
	.param .b64 param1;
	st.param.b64 	[param1], 0;
	.param .b32 retval0;
	call.uni (retval0), 
	vprintf, 
	(
	param0, 
	param1
	);
	ld.param.b32 	%r62, [retval0];
	} // callseq 36
	mov.b64 	%rd90, 3;
	st.local.u64 	[%rd27], %rd90;
	{ // callseq 37, 0
	.param .b64 param0;
	st.param.b64 	[param0], %rd83;
	.param .b64 param1;
	st.param.b64 	[param1], %rd78;
	.param .b32 retval0;
	call.uni (retval0), 
	vprintf, 
	(
	param0, 
	param1
	);
	ld.param.b32 	%r64, [retval0];
	} // callseq 37
	ld.global.f64 	%fd102, [%rd141];
	st.local.f64 	[%rd27], %fd102;
	{ // callseq 38, 0
	.param .b64 param0;
	st.param.b64 	[param0], %rd85;
	.param .b64 param1;
	st.param.b64 	[param1], %rd78;
	.param .b32 retval0;
	call.uni (retval0), 
	vprintf, 
	(
	param0, 
	param1
	);
	ld.param.b32 	%r66, [retval0];
	} // callseq 38
	ld.global.f64 	%fd103, [%rd141+8];
	st.local.f64 	[%rd27], %fd103;
	{ // callseq 39, 0
	.param .b64 param0;
	st.param.b64 	[param0], %rd85;
	.param .b64 param1;
	st.param.b64 	[param1], %rd78;
	.param .b32 retval0;
	call.uni (retval0), 
	vprintf, 
	(
	param0, 
	param1
	);
	ld.param.b32 	%r68, [retval0];
	} // callseq 39
	ld.global.f64 	%fd104, [%rd141+16];
	st.local.f64 	[%rd27], %fd104;
	{ // callseq 40, 0
	.param .b64 param0;
	st.param.b64 	[param0], %rd85;
	.param .b64 param1;
	st.param.b64 	[param1], %rd78;
	.param .b32 retval0;
	call.uni (retval0), 
	vprintf, 
	(
	param0, 
	param1
	);
	ld.param.b32 	%r70, [retval0];
	} // callseq 40
	ld.global.f64 	%fd105, [%rd141+24];
	st.local.f64 	[%rd27], %fd105;
	{ // callseq 41, 0
	.param .b64 param0;
	st.param.b64 	[param0], %rd85;
	.param .b64 param1;
	st.param.b64 	[param1], %rd78;
	.param .b32 retval0;
	call.uni (retval0), 
	vprintf, 
	(
	param0, 
	param1
	);
	ld.param.b32 	%r72, [retval0];
	} // callseq 41
	ld.global.f64 	%fd106, [%rd141+32];
	st.local.f64 	[%rd27], %fd106;
	{ // callseq 42, 0
	.param .b64 param0;
	st.param.b64 	[param0], %rd85;
	.param .b64 param1;
	st.param.b64 	[param1], %rd78;
	.param .b32 retval0;
	call.uni (retval0), 
	vprintf, 
	(
	param0, 
	param1
	);
	ld.param.b32 	%r74, [retval0];
	} // callseq 42
	{ // callseq 43, 0
	.param .b64 param0;
	st.param.b64 	[param0], %rd87;
	.param .b64 param1;
	st.param.b64 	[param1], 0;
	.param .b32 retval0;
	call.uni (retval0), 
	vprintf, 
	(
	param0, 
	param1
	);
	ld.param.b32 	%r76, [retval0];
	} // callseq 43
	mov.b64 	%rd91, 4;
	st.local.u64 	[%rd27], %rd91;
	{ // callseq 44, 0
	.param .b64 param0;
	st.param.b64 	[param0], %rd83;
	.param .b64 param1;
	st.param.b64 	[param1], %rd78;
	.param .b32 retval0;
	call.uni (retval0), 
	vprintf, 
	(
	param0, 
	param1
	);
	ld.param.b32 	%r78, [retval0];
	} // callseq 44
	ld.global.f64 	%fd107, [%rd141+40];
	st.local.f64 	[%rd27], %fd107;
	{ // callseq 45, 0
	.param .b64 param0;
	st.param.b64 	[param0], %rd85;
	.param .b64 param1;
	st.param.b64 	[param1], %rd78;
	.param .b32 retval0;
	call.uni (retval0), 
	vprintf, 
	(
	param0, 
	param1
	);
	ld.param.b32 	%r80, [retval0];
	} // callseq 45
	ld.global.f64 	%fd108, [%rd141+48];
	st.local.f64 	[%rd27], %fd108;
	{ // callseq 46, 0
	.param .b64 param0;
	st.param.b64 	[param0], %rd85;
	.param .b64 param1;
	st.param.b64 	[param1], %rd78;
	.param .b32 retval0;
	call.uni (retval0), 
	vprintf, 
	(
	param0, 
	param1
	);
	ld.param.b32 	%r82, [retval0];
	} // callseq 46
	ld.global.f64 	%fd109, [%rd141+56];
	st.local.f64 	[%rd27], %fd109;
	{ // callseq 47, 0
	.param .b64 param0;
	st.param.b64 	[param0], %rd85;
	.param .b64 param1;
	st.param.b64 	[param1], %rd78;
	.param .b32 retval0;
	call.uni (retval0), 
	vprintf, 
	(
	param0, 
	param1
	);
	ld.param.b32 	%r84, [retval0];
	} // callseq 47
	ld.global.f64 	%fd110, [%rd141+64];
	st.local.f64 	[%rd27], %fd110;
	{ // callseq 48, 0
	.param .b64 param0;
	st.param.b64 	[param0], %rd85;
	.param .b64 param1;
	st.param.b64 	[param1], %rd78;
	.param .b32 retval0;
	call.uni (retval0), 
	vprintf, 
	(
	param0, 
	param1
	);
	ld.param.b32 	%r86, [retval0];
	} // callseq 48
	ld.global.f64 	%fd111, [%rd141+72];
	st.local.f64 	[%rd27], %fd111;
	{ // callseq 49, 0
	.param .b64 param0;
	st.param.b64 	[param0], %rd85;
	.param .b64 param1;
	st.param.b64 	[param1], %rd78;
	.param .b32 retval0;
	call.uni (retval0), 
	vprintf, 
	(
	param0, 
	param1
	);
	ld.param.b32 	%r88, [retval0];
	} // callseq 49
	{ // callseq 50, 0
	.param .b64 param0;
	st.param.b64 	[param0], %rd87;
	.param .b64 param1;
	st.param.b64 	[param1], 0;
	.param .b32 retval0;
	call.uni (retval0), 
	vprintf, 
	(
	param0, 
	param1
	);
	ld.param.b32 	%r90, [retval0];
	} // callseq 50
	mov.b64 	%rd92, 5;
	st.local.u64 	[%rd27], %rd92;
	{ // callseq 51, 0
	.param .b64 param0;
	st.param.b64 	[param0], %rd83;
	.param .b64 param1;
	st.param.b64 	[param1], %rd78;
	.param .b32 retval0;
	call.uni (retval0), 
	vprintf, 
	(
	param0, 
	param1
	);
	ld.param.b32 	%r92, [retval0];
	} // callseq 51
	ld.global.f64 	%fd112, [%rd141+80];
	st.local.f64 	[%rd27], %fd112;
	{ // callseq 52, 0
	.param .b64 param0;
	st.param.b64 	[param0], %rd85;
	.param .b64 param1;
	st.param.b64 	[param1], %rd78;
	.param .b32 retval0;
	call.uni (retval0), 
	vprintf, 
	(
	param0, 
	param1
	);
	ld.param.b32 	%r94, [retval0];
	} // callseq 52
	ld.global.f64 	%fd113, [%rd141+88];
	st.local.f64 	[%rd27], %fd113;
	{ // callseq 53, 0
	.param .b64 param0;
	st.param.b64 	[param0], %rd85;
	.param .b64 param1;
	st.param.b64 	[param1], %rd78;
	.param .b32 retval0;
	call.uni (retval0), 
	vprintf, 
	(
	param0, 
	param1
	);
	ld.param.b32 	%r96, [retval0];
	} // callseq 53
	ld.global.f64 	%fd114, [%rd141+96];
	st.local.f64 	[%rd27], %fd114;
	{ // callseq 54, 0
	.param .b64 param0;
	st.param.b64 	[param0], %rd85;
	.param .b64 param1;
	st.param.b64 	[param1], %rd78;
	.param .b32 retval0;
	call.uni (retval0), 
	vprintf, 
	(
	param0, 
	param1
	);
	ld.param.b32 	%r98, [retval0];
	} // callseq 54
	ld.global.f64 	%fd115, [%rd141+104];
	st.local.f64 	[%rd27], %fd115;
	{ // callseq 55, 0
	.param .b64 param0;
	st.param.b64 	[param0], %rd85;
	.param .b64 param1;
	st.param.b64 	[param1], %rd78;
	.param .b32 retval0;
	call.uni (retval0), 
	vprintf, 
	(
	param0, 
	param1
	);
	ld.param.b32 	%r100, [retval0];
	} // callseq 55
	ld.global.f64 	%fd116, [%rd141+112];
	st.local.f64 	[%rd27], %fd116;
	{ // callseq 56, 0
	.param .b64 param0;
	st.param.b64 	[param0], %rd85;
	.param .b64 param1;
	st.param.b64 	[param1], %rd78;
	.param .b32 retval0;
	call.uni (retval0), 
	vprintf, 
	(
	param0, 
	param1
	);
	ld.param.b32 	%r102, [retval0];
	} // callseq 56
	{ // callseq 57, 0
	.param .b64 param0;
	st.param.b64 	[param0], %rd87;
	.param .b64 param1;
	st.param.b64 	[param1], 0;
	.param .b32 retval0;
	call.uni (retval0), 
	vprintf, 
	(
	param0, 
	param1
	);
	ld.param.b32 	%r104, [retval0];
	} // callseq 57
	add.s64 	%rd142, %rd142, 1;
	add.s64 	%rd141, %rd141, 240;
	setp.ne.s64 	%p12, %rd142, 10;
	@%p12 bra 	$L__BB5_10;
$L__BB5_11:
	bar.sync 	0;
	@%p11 bra 	$L__BB5_14;
	add.u64 	%rd33, %SPL, 0;
	mov.u64 	%rd95, $str$19;
	cvta.global.u64 	%rd96, %rd95;
	{ // callseq 58, 0
	.param .b64 param0;
	st.param.b64 	[param0], %rd96;
	.param .b64 param1;
	st.param.b64 	[param1], 0;
	.param .b32 retval0;
	call.uni (retval0), 
	vprintf, 
	(
	param0, 
	param1
	);
	ld.param.b32 	%r106, [retval0];
	} // callseq 58
	add.s64 	%rd143, %rd2, 120;
	mov.b64 	%rd144, 0;
	mov.u64 	%rd97, $str;
	mov.u64 	%rd99, $str$1;
$L__BB5_13:
	cvta.global.u64 	%rd98, %rd97;
	{ // callseq 59, 0
	.param .b64 param0;
	st.param.b64 	[param0], %rd98;
	.param .b64 param1;
	st.param.b64 	[param1], 0;
	.param .b32 retval0;
	call.uni (retval0), 
	vprintf, 
	(
	param0, 
	param1
	);
	ld.param.b32 	%r108, [retval0];
	} // callseq 59
	st.local.u64 	[%rd33], %rd144;
	cvta.global.u64 	%rd100, %rd99;
	add.u64 	%rd101, %SP, 0;
	{ // callseq 60, 0
	.param .b64 param0;
	st.param.b64 	[param0], %rd100;
	.param .b64 param1;
	st.param.b64 	[param1], %rd101;
	.param .b32 retval0;
	call.uni (retval0), 
	vprintf, 
	(
	param0, 
	param1
	);
	ld.param.b32 	%r110, [retval0];
	} // callseq 60
	mov.u64 	%rd102, $str$2;
	cvta.global.u64 	%rd103, %rd102;
	{ // callseq 61, 0
	.param .b64 param0;
	st.param.b64 	[param0], %rd103;
	.param .b64 param1;
	st.param.b64 	[param1], 0;
	.param .b32 retval0;
	call.uni (retval0), 
	vprintf, 
	(
	param0, 
	param1
	);
	ld.param.b32 	%r112, [retval0];
	} // callseq 61
	mov.b64 	%rd104, 0;
	st.local.u64 	[%rd33], %rd104;
	mov.u64 	%rd105, $str$3;
	cvta.global.u64 	%rd106, %rd105;
	{ // callseq 62, 0
	.param .b64 param0;
	st.param.b64 	[param0], %rd106;
	.param .b64 param1;
	st.param.b64 	[param1], %rd101;
	.param .b32 retval0;
	call.uni (retval0), 
	vprintf, 
	(
	param0, 
	param1
	);
	ld.param.b32 	%r114, [retval0];
	} // callseq 62
	ld.global.f64 	%fd117, [%rd143+-120];
	st.local.f64 	[%rd33], %fd117;
	mov.u64 	%rd107, $str$4;
	cvta.global.u64 	%rd108, %rd107;
	{ // callseq 63, 0
	.param .b64 param0;
	st.param.b64 	[param0], %rd108;
	.param .b64 param1;
	st.param.b64 	[param1], %rd101;
	.param .b32 retval0;
	call.uni (retval0), 
	vprintf, 
	(
	param0, 
	param1
	);
	ld.param.b32 	%r116, [retval0];
	} // callseq 63
	ld.global.f64 	%fd118, [%rd143+-112];
	st.local.f64 	[%rd33], %fd118;
	{ // callseq 64, 0
	.param .b64 param0;
	st.param.b64 	[param0], %rd108;
	.param .b64 param1;
	st.param.b64 	[param1], %rd101;
	.param .b32 retval0;
	call.uni (retval0), 
	vprintf, 
	(
	param0, 
	param1
	);
	ld.param.b32 	%r118, [retval0];
	} // callseq 64
	ld.global.f64 	%fd119, [%rd143+-104];
	st.local.f64 	[%rd33], %fd119;
	{ // callseq 65, 0
	.param .b64 param0;
	st.param.b64 	[param0], %rd108;
	.param .b64 param1;
	st.param.b64 	[param1], %rd101;
	.param .b32 retval0;
	call.uni (retval0), 
	vprintf, 
	(
	param0, 
	param1
	);
	ld.param.b32 	%r120, [retval0];
	} // callseq 65
	ld.global.f64 	%fd120, [%rd143+-96];
	st.local.f64 	[%rd33], %fd120;
	{ // callseq 66, 0
	.param .b64 param0;
	st.param.b64 	[param0], %rd108;
	.param .b64 param1;
	st.param.b64 	[param1], %rd101;
	.param .b32 retval0;
	call.uni (retval0), 
	vprintf, 
	(
	param0, 
	param1
	);
	ld.param.b32 	%r122, [retval0];
	} // callseq 66
	ld.global.f64 	%fd121, [%rd143+-88];
	st.local.f64 	[%rd33], %fd121;
	{ // callseq 67, 0
	.param .b64 param0;
	st.param.b64 	[param0], %rd108;
	.param .b64 param1;
	st.param.b64 	[param1], %rd101;
	.param .b32 retval0;
	call.uni (retval0), 
	vprintf, 
	(
	param0, 
	param1
	);
	ld.param.b32 	%r124, [retval0];
	} // callseq 67
	mov.u64 	%rd109, $str$5;
	cvta.global.u64 	%rd110, %rd109;
	{ // callseq 68, 0
	.param .b64 param0;
	st.param.b64 	[param0], %rd110;
	.param .b64 param1;
	st.param.b64 	[param1], 0;
	.param .b32 retval0;
	call.uni (retval0), 
	vprintf, 
	(
	param0, 
	param1
	);
	ld.param.b32 	%r126, [retval0];
	} // callseq 68
	mov.b64 	%rd111, 1;
	st.local.u64 	[%rd33], %rd111;
	{ // callseq 69, 0
	.param .b64 param0;
	st.param.b64 	[param0], %rd106;
	.param .b64 param1;
	st.param.b64 	[param1], %rd101;
	.param .b32 retval0;
	call.uni (retval0), 
	vprintf, 
	(
	param0, 
	param1
	);
	ld.param.b32 	%r128, [retval0];
	} // callseq 69
	ld.global.f64 	%fd122, [%rd143+-80];
	st.local.f64 	[%rd33], %fd122;
	{ // callseq 70, 0
	.param .b64 param0;
	st.param.b64 	[param0], %rd108;
	.param .b64 param1;
	st.param.b64 	[param1], %rd101;
	.param .b32 retval0;
	call.uni (retval0), 
	vprintf, 
	(
	param0, 
	param1
	);
	ld.param.b32 	%r130, [retval0];
	} // callseq 70
	ld.global.f64 	%fd123, [%rd143+-72];
	st.local.f64 	[%rd33], %fd123;
	{ // callseq 71, 0
	.param .b64 param0;
	st.param.b64 	[param0], %rd108;
	.param .b64 param1;
	st.param.b64 	[param1], %rd101;
	.param .b32 retval0;
	call.uni (retval0), 
	vprintf, 
	(
	param0, 
	param1
	);
	ld.param.b32 	%r132, [retval0];
	} // callseq 71
	ld.global.f64 	%fd124, [%rd143+-64];
	st.local.f64 	[%rd33], %fd124;
	{ // callseq 72, 0
	.param .b64 param0;
	st.param.b64 	[param0], %rd108;
	.param .b64 param1;
	st.param.b64 	[param1], %rd101;
	.param .b32 retval0;
	call.uni (retval0), 
	vprintf, 
	(
	param0, 
	param1
	);
	ld.param.b32 	%r134, [retval0];
	} // callseq 72
	ld.global.f64 	%fd125, [%rd143+-56];
	st.local.f64 	[%rd33], %fd125;
	{ // callseq 73, 0
	.param .b64 param0;
	st.param.b64 	[param0], %rd108;
	.param .b64 param1;
	st.param.b64 	[param1], %rd101;
	.param .b32 retval0;
	call.uni (retval0), 
	vprintf, 
	(
	param0, 
	param1
	);
	ld.param.b32 	%r136, [retval0];
	} // callseq 73
	ld.global.f64 	%fd126, [%rd143+-48];
	st.local.f64 	[%rd33], %fd126;
	{ // callseq 74, 0
	.param .b64 param0;
	st.param.b64 	[param0], %rd108;
	.param .b64 param1;
	st.param.b64 	[param1], %rd101;
	.param .b32 retval0;
	call.uni (retval0), 
	vprintf, 
	(
	param0, 
	param1
	);
	ld.param.b32 	%r138, [retval0];
	} // callseq 74
	{ // callseq 75, 0
	.param .b64 param0;
	st.param.b64 	[param0], %rd110;
	.param .b64 param1;
	st.param.b64 	[param1], 0;
	.param .b32 retval0;
	call.uni (retval0), 
	vprintf, 
	(
	param0, 
	param1
	);
	ld.param.b32 	%r140, [retval0];
	} // callseq 75
	mov.b64 	%rd112, 2;
	st.local.u64 	[%rd33], %rd112;
	{ // callseq 76, 0
	.param .b64 param0;
	st.param.b64 	[param0], %rd106;
	.param .b64 param1;
	st.param.b64 	[param1], %rd101;
	.param .b32 retval0;
	call.uni (retval0), 
	vprintf, 
	(
	param0, 
	param1
	);
	ld.param.b32 	%r142, [retval0];
	} // callseq 76
	ld.global.f64 	%fd127, [%rd143+-40];
	st.local.f64 	[%rd33], %fd127;
	{ // callseq 77, 0
	.param .b64 param0;
	st.param.b64 	[param0], %rd108;
	.param .b64 param1;
	st.param.b64 	[param1], %rd101;
	.param .b32 retval0;
	call.uni (retval0), 
	vprintf, 
	(
	param0, 
	param1
	);
	ld.param.b32 	%r144, [retval0];
	} // callseq 77
	ld.global.f64 	%fd128, [%rd143+-32];
	st.local.f64 	[%rd33], %fd128;
	{ // callseq 78, 0
	.param .b64 param0;
	st.param.b64 	[param0], %rd108;
	.param .b64 param1;
	st.param.b64 	[param1], %rd101;
	.param .b32 retval0;
	call.uni (retval0), 
	vprintf, 
	(
	param0, 
	param1
	);
	ld.param.b32 	%r146, [retval0];
	} // callseq 78
	ld.global.f64 	%fd129, [%rd143+-24];
	st.local.f64 	[%rd33], %fd129;
	{ // callseq 79, 0
	.param .b64 param0;
	st.param.b64 	[param0], %rd108;
	.param .b64 param1;
	st.param.b64 	[param1], %rd101;
	.param .b32 retval0;
	call.uni (retval0), 
	vprintf, 
	(
	param0, 
	param1
	);
	ld.param.b32 	%r148, [retval0];
	} // callseq 79
	ld.global.f64 	%fd130, [%rd143+-16];
	st.local.f64 	[%rd33], %fd130;
	{ // callseq 80, 0
	.param .b64 param0;
	st.param.b64 	[param0], %rd108;
	.param .b64 param1;
	st.param.b64 	[param1], %rd101;
	.param .b32 retval0;
	call.uni (retval0), 
	vprintf, 
	(
	param0, 
	param1
	);
	ld.param.b32 	%r150, [retval0];
	} // callseq 80
	ld.global.f64 	%fd131, [%rd143+-8];
	st.local.f64 	[%rd33], %fd131;
	{ // callseq 81, 0
	.param .b64 param0;
	st.param.b64 	[param0], %rd108;
	.param .b64 param1;
	st.param.b64 	[param1], %rd101;
	.param .b32 retval0;
	call.uni (retval0), 
	vprintf, 
	(
	param0, 
	param1
	);
	ld.param.b32 	%r152, [retval0];
	} // callseq 81
	{ // callseq 82, 0
	.param .b64 param0;
	st.param.b64 	[param0], %rd110;
	.param .b64 param1;
	st.param.b64 	[param1], 0;
	.param .b32 retval0;
	call.uni (retval0), 
	vprintf, 
	(
	param0, 
	param1
	);
	ld.param.b32 	%r154, [retval0];
	} // callseq 82
	mov.b64 	%rd113, 3;
	st.local.u64 	[%rd33], %rd113;
	{ // callseq 83, 0
	.param .b64 param0;
	st.param.b64 	[param0], %rd106;
	.param .b64 param1;
	st.param.b64 	[param1], %rd101;
	.param .b32 retval0;
	call.uni (retval0), 
	vprintf, 
	(
	param0, 
	param1
	);
	ld.param.b32 	%r156, [retval0];
	} // callseq 83
	ld.global.f64 	%fd132, [%rd143];
	st.local.f64 	[%rd33], %fd132;
	{ // callseq 84, 0
	.param .b64 param0;
	st.param.b64 	[param0], %rd108;
	.param .b64 param1;
	st.param.b64 	[param1], %rd101;
	.param .b32 retval0;
	call.uni (retval0), 
	vprintf, 
	(
	param0, 
	param1
	);
	ld.param.b32 	%r158, [retval0];
	} // callseq 84
	ld.global.f64 	%fd133, [%rd143+8];
	st.local.f64 	[%rd33], %fd133;
	{ // callseq 85, 0
	.param .b64 param0;
	st.param.b64 	[param0], %rd108;
	.param .b64 param1;
	st.param.b64 	[param1], %rd101;
	.param .b32 retval0;
	call.uni (retval0), 
	vprintf, 
	(
	param0, 
	param1
	);
	ld.param.b32 	%r160, [retval0];
	} // callseq 85
	ld.global.f64 	%fd134, [%rd143+16];
	st.local.f64 	[%rd33], %fd134;
	{ // callseq 86, 0
	.param .b64 param0;
	st.param.b64 	[param0], %rd108;
	.param .b64 param1;
	st.param.b64 	[param1], %rd101;
	.param .b32 retval0;
	call.uni (retval0), 
	vprintf, 
	(
	param0, 
	param1
	);
	ld.param.b32 	%r162, [retval0];
	} // callseq 86
	ld.global.f64 	%fd135, [%rd143+24];
	st.local.f64 	[%rd33], %fd135;
	{ // callseq 87, 0
	.param .b64 param0;
	st.param.b64 	[param0], %rd108;
	.param .b64 param1;
	st.param.b64 	[param1], %rd101;
	.param .b32 retval0;
	call.uni (retval0), 
	vprintf, 
	(
	param0, 
	param1
	);
	ld.param.b32 	%r164, [retval0];
	} // callseq 87
	ld.global.f64 	%fd136, [%rd143+32];
	st.local.f64 	[%rd33], %fd136;
	{ // callseq 88, 0
	.param .b64 param0;
	st.param.b64 	[param0], %rd108;
	.param .b64 param1;
	st.param.b64 	[param1], %rd101;
	.param .b32 retval0;
	call.uni (retval0), 
	vprintf, 
	(
	param0, 
	param1
	);
	ld.param.b32 	%r166, [retval0];
	} // callseq 88
	{ // callseq 89, 0
	.param .b64 param0;
	st.param.b64 	[param0], %rd110;
	.param .b64 param1;
	st.param.b64 	[param1], 0;
	.param .b32 retval0;
	call.uni (retval0), 
	vprintf, 
	(
	param0, 
	param1
	);
	ld.param.b32 	%r168, [retval0];
	} // callseq 89
	mov.b64 	%rd114, 4;
	st.local.u64 	[%rd33], %rd114;
	{ // callseq 90, 0
	.param .b64 param0;
	st.param.b64 	[param0], %rd106;
	.param .b64 param1;
	st.param.b64 	[param1], %rd101;
	.param .b32 retval0;
	call.uni (retval0), 
	vprintf, 
	(
	param0, 
	param1
	);
	ld.param.b32 	%r170, [retval0];
	} // callseq 90
	ld.global.f64 	%fd137, [%rd143+40];
	st.local.f64 	[%rd33], %fd137;
	{ // callseq 91, 0
	.param .b64 param0;
	st.param.b64 	[param0], %rd108;
	.param .b64 param1;
	st.param.b64 	[param1], %rd101;
	.param .b32 retval0;
	call.uni (retval0), 
	vprintf, 
	(
	param0, 
	param1
	);
	ld.param.b32 	%r172, [retval0];
	} // callseq 91
	ld.global.f64 	%fd138, [%rd143+48];
	st.local.f64 	[%rd33], %fd138;
	{ // callseq 92, 0
	.param .b64 param0;
	st.param.b64 	[param0], %rd108;
	.param .b64 param1;
	st.param.b64 	[param1], %rd101;
	.param .b32 retval0;
	call.uni (retval0), 
	vprintf, 
	(
	param0, 
	param1
	);
	ld.param.b32 	%r174, [retval0];
	} // callseq 92
	ld.global.f64 	%fd139, [%rd143+56];
	st.local.f64 	[%rd33], %fd139;
	{ // callseq 93, 0
	.param .b64 param0;
	st.param.b64 	[param0], %rd108;
	.param .b64 param1;
	st.param.b64 	[param1], %rd101;
	.param .b32 retval0;
	call.uni (retval0), 
	vprintf, 
	(
	param0, 
	param1
	);
	ld.param.b32 	%r176, [retval0];
	} // callseq 93
	ld.global.f64 	%fd140, [%rd143+64];
	st.local.f64 	[%rd33], %fd140;
	{ // callseq 94, 0
	.param .b64 param0;
	st.param.b64 	[param0], %rd108;
	.param .b64 param1;
	st.param.b64 	[param1], %rd101;
	.param .b32 retval0;
	call.uni (retval0), 
	vprintf, 
	(
	param0, 
	param1
	);
	ld.param.b32 	%r178, [retval0];
	} // callseq 94
	ld.global.f64 	%fd141, [%rd143+72];
	st.local.f64 	[%rd33], %fd141;
	{ // callseq 95, 0
	.param .b64 param0;
	st.param.b64 	[param0], %rd108;
	.param .b64 param1;
	st.param.b64 	[param1], %rd101;
	.param .b32 retval0;
	call.uni (retval0), 
	vprintf, 
	(
	param0, 
	param1
	);
	ld.param.b32 	%r180, [retval0];
	} // callseq 95
	{ // callseq 96, 0
	.param .b64 param0;
	st.param.b64 	[param0], %rd110;
	.param .b64 param1;
	st.param.b64 	[param1], 0;
	.param .b32 retval0;
	call.uni (retval0), 
	vprintf, 
	(
	param0, 
	param1
	);
	ld.param.b32 	%r182, [retval0];
	} // callseq 96
	mov.b64 	%rd115, 5;
	st.local.u64 	[%rd33], %rd115;
	{ // callseq 97, 0
	.param .b64 param0;
	st.param.b64 	[param0], %rd106;
	.param .b64 param1;
	st.param.b64 	[param1], %rd101;
	.param .b32 retval0;
	call.uni (retval0), 
	vprintf, 
	(
	param0, 
	param1
	);
	ld.param.b32 	%r184, [retval0];
	} // callseq 97
	ld.global.f64 	%fd142, [%rd143+80];
	st.local.f64 	[%rd33], %fd142;
	{ // callseq 98, 0
	.param .b64 param0;
	st.param.b64 	[param0], %rd108;
	.param .b64 param1;
	st.param.b64 	[param1], %rd101;
	.param .b32 retval0;
	call.uni (retval0), 
	vprintf, 
	(
	param0, 
	param1
	);
	ld.param.b32 	%r186, [retval0];
	} // callseq 98
	ld.global.f64 	%fd143, [%rd143+88];
	st.local.f64 	[%rd33], %fd143;
	{ // callseq 99, 0
	.param .b64 param0;
	st.param.b64 	[param0], %rd108;
	.param .b64 param1;
	st.param.b64 	[param1], %rd101;
	.param .b32 retval0;
	call.uni (retval0), 
	vprintf, 
	(
	param0, 
	param1
	);
	ld.param.b32 	%r188, [retval0];
	} // callseq 99
	ld.global.f64 	%fd144, [%rd143+96];
	st.local.f64 	[%rd33], %fd144;
	{ // callseq 100, 0
	.param .b64 param0;
	st.param.b64 	[param0], %rd108;
	.param .b64 param1;
	st.param.b64 	[param1], %rd101;
	.param .b32 retval0;
	call.uni (retval0), 
	vprintf, 
	(
	param0, 
	param1
	);
	ld.param.b32 	%r190, [retval0];
	} // callseq 100
	ld.global.f64 	%fd145, [%rd143+104];
	st.local.f64 	[%rd33], %fd145;
	{ // callseq 101, 0
	.param .b64 param0;
	st.param.b64 	[param0], %rd108;
	.param .b64 param1;
	st.param.b64 	[param1], %rd101;
	.param .b32 retval0;
	call.uni (retval0), 
	vprintf, 
	(
	param0, 
	param1
	);
	ld.param.b32 	%r192, [retval0];
	} // callseq 101
	ld.global.f64 	%fd146, [%rd143+112];
	st.local.f64 	[%rd33], %fd146;
	{ // callseq 102, 0
	.param .b64 param0;
	st.param.b64 	[param0], %rd108;
	.param .b64 param1;
	st.param.b64 	[param1], %rd101;
	.param .b32 retval0;
	call.uni (retval0), 
	vprintf, 
	(
	param0, 
	param1
	);
	ld.param.b32 	%r194, [retval0];
	} // callseq 102
	{ // callseq 103, 0
	.param .b64 param0;
	st.param.b64 	[param0], %rd110;
	.param .b64 param1;
	st.param.b64 	[param1], 0;
	.param .b32 retval0;
	call.uni (retval0), 
	vprintf, 
	(
	param0, 
	param1
	);
	ld.param.b32 	%r196, [retval0];
	} // callseq 103
	add.s64 	%rd144, %rd144, 1;
	add.s64 	%rd143, %rd143, 240;
	setp.ne.s64 	%p14, %rd144, 10;
	@%p14 bra 	$L__BB5_13;
$L__BB5_14:
	bar.sync 	0;
	@%p11 bra 	$L__BB5_17;
	add.u64 	%rd117, %SP, 0;
	add.u64 	%rd39, %SPL, 0;
	mov.u64 	%rd118, $str$20;
	cvta.global.u64 	%rd119, %rd118;
	{ // callseq 104, 0
	.param .b64 param0;
	st.param.b64 	[param0], %rd119;
	.param .b64 param1;
	st.param.b64 	[param1], 0;
	.param .b32 retval0;
	call.uni (retval0), 
	vprintf, 
	(
	param0, 
	param1
	);
	ld.param.b32 	%r198, [retval0];
	} // callseq 104
	add.s64 	%rd145, %rd3, 120;
	mov.b64 	%rd146, 0;
	mov.u64 	%rd120, $str;
	mov.u64 	%rd122, $str$1;
$L__BB5_16:
	cvta.global.u64 	%rd121, %rd120;
	{ // callseq 105, 0
	.param .b64 param0;
	st.param.b64 	[param0], %rd121;
	.param .b64 param1;
	st.param.b64 	[param1], 0;
	.param .b32 retval0;
	call.uni (retval0), 
	vprintf, 
	(
	param0, 
	param1
	);
	ld.param.b32 	%r200, [retval0];
	} // callseq 105
	st.local.u64 	[%rd39], %rd146;
	cvta.global.u64 	%rd123, %rd122;
	{ // callseq 106, 0
	.param .b64 param0;
	st.param.b64 	[param0], %rd123;
	.param .b64 param1;
	st.param.b64 	[param1], %rd117;
	.param .b32 retval0;
	call.uni (retval0), 
	vprintf, 
	(
	param0, 
	param1
	);
	ld.param.b32 	%r202, [retval0];
	} // callseq 106
	mov.u64 	%rd125, $str$2;
	cvta.global.u64 	%rd126, %rd125;
	{ // callseq 107, 0
	.param .b64 param0;
	st.param.b64 	[param0], %rd126;
	.param .b64 param1;
	st.param.b64 	[param1], 0;
	.param .b32 retval0;
	call.uni (retval0), 
	vprintf, 
	(
	param0, 
	param1
	);
	ld.param.b32 	%r204, [retval0];
	} // callseq 107
	mov.b64 	%rd127, 0;
	st.local.u64 	[%rd39], %rd127;
	mov.u64 	%rd128, $str$3;
	cvta.global.u64 	%rd129, %rd128;
	{ // callseq 108, 0
	.param .b64 param0;
	st.param.b64 	[param0], %rd129;
	.param .b64 param1;
	st.param.b64 	[param1], %rd117;
	.param .b32 retval0;
	call.uni (retval0), 
	vprintf, 
	(
	param0, 
	param1
	);
	ld.param.b32 	%r206, [retval0];
	} // callseq 108
	ld.global.f64 	%fd147, [%rd145+-120];
	st.local.f64 	[%rd39], %fd147;
	mov.u64 	%rd130, $str$4;
	cvta.global.u64 	%rd131, %rd130;
	{ // callseq 109, 0
	.param .b64 param0;
	st.param.b64 	[param0], %rd131;
	.param .b64 param1;
	st.param.b64 	[param1], %rd117;
	.param .b32 retval0;
	call.uni (retval0), 
	vprintf, 
	(
	param0, 
	param1
	);
	ld.param.b32 	%r208, [retval0];
	} // callseq 109
	ld.global.f64 	%fd148, [%rd145+-112];
	st.local.f64 	[%rd39], %fd148;
	{ // callseq 110, 0
	.param .b64 param0;
	st.param.b64 	[param0], %rd131;
	.param .b64 param1;
	st.param.b64 	[param1], %rd117;
	.param .b32 retval0;
	call.uni (retval0), 
	vprintf, 
	(
	param0, 
	param1
	);
	ld.param.b32 	%r210, [retval0];
	} // callseq 110
	ld.global.f64 	%fd149, [%rd145+-104];
	st.local.f64 	[%rd39], %fd149;
	{ // callseq 111, 0
	.param .b64 param0;
	st.param.b64 	[param0], %rd131;
	.param .b64 param1;
	st.param.b64 	[param1], %rd117;
	.param .b32 retval0;
	call.uni (retval0), 
	vprintf, 
	(
	param0, 
	param1
	);
	ld.param.b32 	%r212, [retval0];
	} // callseq 111
	ld.global.f64 	%fd150, [%rd145+-96];
	st.local.f64 	[%rd39], %fd150;
	{ // callseq 112, 0
	.param .b64 param0;
	st.param.b64 	[param0], %rd131;
	.param .b64 param1;
	st.param.b64 	[param1], %rd117;
	.param .b32 retval0;
	call.uni (retval0), 
	vprintf, 
	(
	param0, 
	param1
	);
	ld.param.b32 	%r214, [retval0];
	} // callseq 112
	ld.global.f64 	%fd151, [%rd145+-88];
	st.local.f64 	[%rd39], %fd151;
	{ // callseq 113, 0
	.param .b64 param0;
	st.param.b64 	[param0], %rd131;
	.param .b64 param1;
	st.param.b64 	[param1], %rd117;
	.param .b32 retval0;
	call.uni (retval0), 
	vprintf, 
	(
	param0, 
	param1
	);
	ld.param.b32 	%r216, [retval0];
	} // callseq 113
	mov.u64 	%rd132, $str$5;
	cvta.global.u64 	%rd133, %rd132;
	{ // callseq 114, 0
	.param .b64 param0;
	st.param.b64 	[param0], %rd133;
	.param .b64 param1;
	st.param.b64 	[param1], 0;
	.param .b32 retval0;
	call.uni (retval0), 
	vprintf, 
	(
	param0, 
	param1
	);
	ld.param.b32 	%r218, [retval0];
	} // callseq 114
	mov.b64 	%rd134, 1;
	st.local.u64 	[%rd39], %rd134;
	{ // callseq 115, 0
	.param .b64 param0;
	st.param.b64 	[param0], %rd129;
	.param .b64 param1;
	st.param.b64 	[param1], %rd117;
	.param .b32 retval0;
	call.uni (retval0), 
	vprintf, 
	(
	param0, 
	param1
	);
	ld.param.b32 	%r220, [retval0];
	} // callseq 115
	ld.global.f64 	%fd152, [%rd145+-80];
	st.local.f64 	[%rd39], %fd152;
	{ // callseq 116, 0
	.param .b64 param0;
	st.param.b64 	[param0], %rd131;
	.param .b64 param1;
	st.param.b64 	[param1], %rd117;
	.param .b32 retval0;
	call.uni (retval0), 
	vprintf, 
	(
	param0, 
	param1
	);
	ld.param.b32 	%r222, [retval0];
	} // callseq 116
	ld.global.f64 	%fd153, [%rd145+-72];
	st.local.f64 	[%rd39], %fd153;
	{ // callseq 117, 0
	.param .b64 param0;
	st.param.b64 	[param0], %rd131;
	.param .b64 param1;
	st.param.b64 	[param1], %rd117;
	.param .b32 retval0;
	call.uni (retval0), 
	vprintf, 
	(
	param0, 
	param1
	);
	ld.param.b32 	%r224, [retval0];
	} // callseq 117
	ld.global.f64 	%fd154, [%rd145+-64];
	st.local.f64 	[%rd39], %fd154;
	{ // callseq 118, 0
	.param .b64 param0;
	st.param.b64 	[param0], %rd131;
	.param .b64 param1;
	st.param.b64 	[param1], %rd117;
	.param .b32 retval0;
	call.uni (retval0), 
	vprintf, 
	(
	param0, 
	param1
	);
	ld.param.b32 	%r226, [retval0];
	} // callseq 118
	ld.global.f64 	%fd155, [%rd145+-56];
	st.local.f64 	[%rd39], %fd155;
	{ // callseq 119, 0
	.param .b64 param0;
	st.param.b64 	[param0], %rd131;
	.param .b64 param1;
	st.param.b64 	[param1], %rd117;
	.param .b32 retval0;
	call.uni (retval0), 
	vprintf, 
	(
	param0, 
	param1
	);
	ld.param.b32 	%r228, [retval0];
	} // callseq 119
	ld.global.f64 	%fd156, [%rd145+-48];
	st.local.f64 	[%rd39], %fd156;
	{ // callseq 120, 0
	.param .b64 param0;
	st.param.b64 	[param0], %rd131;
	.param .b64 param1;
	st.param.b64 	[param1], %rd117;
	.param .b32 retval0;
	call.uni (retval0), 
	vprintf, 
	(
	param0, 
	param1
	);
	ld.param.b32 	%r230, [retval0];
	} // callseq 120
	{ // callseq 121, 0
	.param .b64 param0;
	st.param.b64 	[param0], %rd133;
	.param .b64 param1;
	st.param.b64 	[param1], 0;
	.param .b32 retval0;
	call.uni (retval0), 
	vprintf, 
	(
	param0, 
	param1
	);
	ld.param.b32 	%r232, [retval0];
	} // callseq 121
	mov.b64 	%rd135, 2;
	st.local.u64 	[%rd39], %rd135;
	{ // callseq 122, 0
	.param .b64 param0;
	st.param.b64 	[param0], %rd129;
	.param .b64 param1;
	st.param.b64 	[param1], %rd117;
	.param .b32 retval0;
	call.uni (retval0), 
	vprintf, 
	(
	param0, 
	param1
	);
	ld.param.b32 	%r234, [retval0];
	} // callseq 122
	ld.global.f64 	%fd157, [%rd145+-40];
	st.local.f64 	[%rd39], %fd157;
	{ // callseq 123, 0
	.param .b64 param0;
	st.param.b64 	[param0], %rd131;
	.param .b64 param1;
	st.param.b64 	[param1], %rd117;
	.param .b32 retval0;
	call.uni (retval0), 
	vprintf, 
	(
	param0, 
	param1
	);
	ld.param.b32 	%r236, [retval0];
	} // callseq 123
	ld.global.f64 	%fd158, [%rd145+-32];
	st.local.f64 	[%rd39], %fd158;
	{ // callseq 124, 0
	.param .b64 param0;
	st.param.b64 	[param0], %rd131;
	.param .b64 param1;
	st.param.b64 	[param1], %rd117;
	.param .b32 retval0;
	call.uni (retval0), 
	vprintf, 
	(
	param0, 
	param1
	);
	ld.param.b32 	%r238, [retval0];
	} // callseq 124
	ld.global.f64 	%fd159, [%rd145+-24];
	st.local.f64 	[%rd39], %fd159;
	{ // callseq 125, 0
	.param .b64 param0;
	st.param.b64 	[param0], %rd131;
	.param .b64 param1;
	st.param.b64 	[param1], %rd117;
	.param .b32 retval0;
	call.uni (retval0), 
	vprintf, 
	(
	param0, 
	param1
	);
	ld.param.b32 	%r240, [retval0];
	} // callseq 125
	ld.global.f64 	%fd160, [%rd145+-16];
	st.local.f64 	[%rd39], %fd160;
	{ // callseq 126, 0
	.param .b64 param0;
	st.param.b64 	[param0], %rd131;
	.param .b64 param1;
	st.param.b64 	[param1], %rd117;
	.param .b32 retval0;
	call.uni (retval0), 
	vprintf, 
	(
	param0, 
	param1
	);
	ld.param.b32 	%r242, [retval0];
	} // callseq 126
	ld.global.f64 	%fd161, [%rd145+-8];
	st.local.f64 	[%rd39], %fd161;
	{ // callseq 127, 0
	.param .b64 param0;
	st.param.b64 	[param0], %rd131;
	.param .b64 param1;
	st.param.b64 	[param1], %rd117;
	.param .b32 retval0;
	call.uni (retval0), 
	vprintf, 
	(
	param0, 
	param1
	);
	ld.param.b32 	%r244, [retval0];
	} // callseq 127
	{ // callseq 128, 0
	.param .b64 param0;
	st.param.b64 	[param0], %rd133;
	.param .b64 param1;
	st.param.b64 	[param1], 0;
	.param .b32 retval0;
	call.uni (retval0), 
	vprintf, 
	(
	param0, 
	param1
	);
	ld.param.b32 	%r246, [retval0];
	} // callseq 128
	mov.b64 	%rd136, 3;
	st.local.u64 	[%rd39], %rd136;
	{ // callseq 129, 0
	.param .b64 param0;
	st.param.b64 	[param0], %rd129;
	.param .b64 param1;
	st.param.b64 	[param1], %rd117;
	.param .b32 retval0;
	call.uni (retval0), 
	vprintf, 
	(
	param0, 
	param1
	);
	ld.param.b32 	%r248, [retval0];
	} // callseq 129
	ld.global.f64 	%fd162, [%rd145];
	st.local.f64 	[%rd39], %fd162;
	{ // callseq 130, 0
	.param .b64 param0;
	st.param.b64 	[param0], %rd131;
	.param .b64 param1;
	st.param.b64 	[param1], %rd117;
	.param .b32 retval0;
	call.uni (retval0), 
	vprintf, 
	(
	param0, 
	param1
	);
	ld.param.b32 	%r250, [retval0];
	} // callseq 130
	ld.global.f64 	%fd163, [%rd145+8];
	st.local.f64 	[%rd39], %fd163;
	{ // callseq 131, 0
	.param .b64 param0;
	st.param.b64 	[param0], %rd131;
	.param .b64 param1;
	st.param.b64 	[param1], %rd117;
	.param .b32 retval0;
	call.uni (retval0), 
	vprintf, 
	(
	param0, 
	param1
	);
	ld.param.b32 	%r252, [retval0];
	} // callseq 131
	ld.global.f64 	%fd164, [%rd145+16];
	st.local.f64 	[%rd39], %fd164;
	{ // callseq 132, 0
	.param .b64 param0;
	st.param.b64 	[param0], %rd131;
	.param .b64 param1;
	st.param.b64 	[param1], %rd117;
	.param .b32 retval0;
	call.uni (retval0), 
	vprintf, 
	(
	param0, 
	param1
	);
	ld.param.b32 	%r254, [retval0];
	} // callseq 132
	ld.global.f64 	%fd165, [%rd145+24];
	st.local.f64 	[%rd39], %fd165;
	{ // callseq 133, 0
	.param .b64 param0;
	st.param.b64 	[param0], %rd131;
	.param .b64 param1;
	st.param.b64 	[param1], %rd117;
	.param .b32 retval0;
	call.uni (retval0), 
	vprintf, 
	(
	param0, 
	param1
	);
	ld.param.b32 	%r256, [retval0];
	} // callseq 133
	ld.global.f64 	%fd166, [%rd145+32];
	st.local.f64 	[%rd39], %fd166;
	{ // callseq 134, 0
	.param .b64 param0;
	st.param.b64 	[param0], %rd131;
	.param .b64 param1;
	st.param.b64 	[param1], %rd117;
	.param .b32 retval0;
	call.uni (retval0), 
	vprintf, 
	(
	param0, 
	param1
	);
	ld.param.b32 	%r258, [retval0];
	} // callseq 134
	{ // callseq 135, 0
	.param .b64 param0;
	st.param.b64 	[param0], %rd133;
	.param .b64 param1;
	st.param.b64 	[param1], 0;
	.param .b32 retval0;
	call.uni (retval0), 
	vprintf, 
	(
	param0, 
	param1
	);
	ld.param.b32 	%r260, [retval0];
	} // callseq 135
	mov.b64 	%rd137, 4;
	st.local.u64 	[%rd39], %rd137;
	{ // callseq 136, 0
	.param .b64 param0;
	st.param.b64 	[param0], %rd129;
	.param .b64 param1;
	st.param.b64 	[param1], %rd117;
	.param .b32 retval0;
	call.uni (retval0), 
	vprintf, 
	(
	param0, 
	param1
	);
	ld.param.b32 	%r262, [retval0];
	} // callseq 136
	ld.global.f64 	%fd167, [%rd145+40];
	st.local.f64 	[%rd39], %fd167;
	{ // callseq 137, 0
	.param .b64 param0;
	st.param.b64 	[param0], %rd131;
	.param .b64 param1;
	st.param.b64 	[param1], %rd117;
	.param .b32 retval0;
	call.uni (retval0), 
	vprintf, 
	(
	param0, 
	param1
	);
	ld.param.b32 	%r264, [retval0];
	} // callseq 137
	ld.global.f64 	%fd168, [%rd145+48];
	st.local.f64 	[%rd39], %fd168;
	{ // callseq 138, 0
	.param .b64 param0;
	st.param.b64 	[param0], %rd131;
	.param .b64 param1;
	st.param.b64 	[param1], %rd117;
	.param .b32 retval0;
	call.uni (retval0), 
	vprintf, 
	(
	param0, 
	param1
	);
	ld.param.b32 	%r266, [retval0];
	} // callseq 138
	ld.global.f64 	%fd169, [%rd145+56];
	st.local.f64 	[%rd39], %fd169;
	{ // callseq 139, 0
	.param .b64 param0;
	st.param.b64 	[param0], %rd131;
	.param .b64 param1;
	st.param.b64 	[param1], %rd117;
	.param .b32 retval0;
	call.uni (retval0), 
	vprintf, 
	(
	param0, 
	param1
	);
	ld.param.b32 	%r268, [retval0];
	} // callseq 139
	ld.global.f64 	%fd170, [%rd145+64];
	st.local.f64 	[%rd39], %fd170;
	{ // callseq 140, 0
	.param .b64 param0;
	st.param.b64 	[param0], %rd131;
	.param .b64 param1;
	st.param.b64 	[param1], %rd117;
	.param .b32 retval0;
	call.uni (retval0), 
	vprintf, 
	(
	param0, 
	param1
	);
	ld.param.b32 	%r270, [retval0];
	} // callseq 140
	ld.global.f64 	%fd171, [%rd145+72];
	st.local.f64 	[%rd39], %fd171;
	{ // callseq 141, 0
	.param .b64 param0;
	st.param.b64 	[param0], %rd131;
	.param .b64 param1;
	st.param.b64 	[param1], %rd117;
	.param .b32 retval0;
	call.uni (retval0), 
	vprintf, 
	(
	param0, 
	param1
	);
	ld.param.b32 	%r272, [retval0];
	} // callseq 141
	{ // callseq 142, 0
	.param .b64 param0;
	st.param.b64 	[param0], %rd133;
	.param .b64 param1;
	st.param.b64 	[param1], 0;
	.param .b32 retval0;
	call.uni (retval0), 
	vprintf, 
	(
	param0, 
	param1
	);
	ld.param.b32 	%r274, [retval0];
	} // callseq 142
	mov.b64 	%rd138, 5;
	st.local.u64 	[%rd39], %rd138;
	{ // callseq 143, 0
	.param .b64 param0;
	st.param.b64 	[param0], %rd129;
	.param .b64 param1;
	st.param.b64 	[param1], %rd117;
	.param .b32 retval0;
	call.uni (retval0), 
	vprintf, 
	(
	param0, 
	param1
	);
	ld.param.b32 	%r276, [retval0];
	} // callseq 143
	ld.global.f64 	%fd172, [%rd145+80];
	st.local.f64 	[%rd39], %fd172;
	{ // callseq 144, 0
	.param .b64 param0;
	st.param.b64 	[param0], %rd131;
	.param .b64 param1;
	st.param.b64 	[param1], %rd117;
	.param .b32 retval0;
	call.uni (retval0), 
	vprintf, 
	(
	param0, 
	param1
	);
	ld.param.b32 	%r278, [retval0];
	} // callseq 144
	ld.global.f64 	%fd173, [%rd145+88];
	st.local.f64 	[%rd39], %fd173;
	{ // callseq 145, 0
	.param .b64 param0;
	st.param.b64 	[param0], %rd131;
	.param .b64 param1;
	st.param.b64 	[param1], %rd117;
	.param .b32 retval0;
	call.uni (retval0), 
	vprintf, 
	(
	param0, 
	param1
	);
	ld.param.b32 	%r280, [retval0];
	} // callseq 145
	ld.global.f64 	%fd174, [%rd145+96];
	st.local.f64 	[%rd39], %fd174;
	{ // callseq 146, 0
	.param .b64 param0;
	st.param.b64 	[param0], %rd131;
	.param .b64 param1;
	st.param.b64 	[param1], %rd117;
	.param .b32 retval0;
	call.uni (retval0), 
	vprintf, 
	(
	param0, 
	param1
	);
	ld.param.b32 	%r282, [retval0];
	} // callseq 146
	ld.global.f64 	%fd175, [%rd145+104];
	st.local.f64 	[%rd39], %fd175;
	{ // callseq 147, 0
	.param .b64 param0;
	st.param.b64 	[param0], %rd131;
	.param .b64 param1;
	st.param.b64 	[param1], %rd117;
	.param .b32 retval0;
	call.uni (retval0), 
	vprintf, 
	(
	param0, 
	param1
	);
	ld.param.b32 	%r284, [retval0];
	} // callseq 147
	ld.global.f64 	%fd176, [%rd145+112];
	st.local.f64 	[%rd39], %fd176;
	{ // callseq 148, 0
	.param .b64 param0;
	st.param.b64 	[param0], %rd131;
	.param .b64 param1;
	st.param.b64 	[param1], %rd117;
	.param .b32 retval0;
	call.uni (retval0), 
	vprintf, 
	(
	param0, 
	param1
	);
	ld.param.b32 	%r286, [retval0];
	} // callseq 148
	{ // callseq 149, 0
	.param .b64 param0;
	st.param.b64 	[param0], %rd133;
	.param .b64 param1;
	st.param.b64 	[param1], 0;
	.param .b32 retval0;
	call.uni (retval0), 
	vprintf, 
	(
	param0, 
	param1
	);
	ld.param.b32 	%r288, [retval0];
	} // callseq 149
	add.s64 	%rd146, %rd146, 1;
	add.s64 	%rd145, %rd145, 240;
	setp.ne.s64 	%p16, %rd146, 10;
	@%p16 bra 	$L__BB5_16;
$L__BB5_17:
	ret;

}


// ===== COMPILED SASS (sm_100) =====

	.target	sm_100

	.elftype	@"ET_EXEC"


//--------------------- .note.nv.tkinfo           --------------------------
	.section	.note.nv.tkinfo,"",@"SHT_NOTE"
	.sectionflags	@"SHF_NOTE_NV_TKINFO"
	.tkinfo
        /*0018*/ 	.word	0x00000002
        /*0030*/ 	.string	""
        /*0030*/ 	.string	"ptxas"
        /*0030*/ 	.string	"Cuda compilation tools, release 13.0, V13.0.88"
        /*0030*/ 	.string	"Build cuda_13.0.r13.0/compiler.36424714_0"
        /*0030*/ 	.string	"-arch sm_100 -m 64 "



//--------------------- .note.nv.cuinfo           --------------------------
	.section	.note.nv.cuinfo,"",@"SHT_NOTE"
	.sectionflags	@"SHF_NOTE_NV_CUINFO"
        /*0018*/ 	.short	0x0002
        /*001a*/ 	.short	0x0064
        /*001c*/ 	.short	0x0082
	.zero		2


//--------------------- .nv.info                  --------------------------
	.section	.nv.info,"",@"SHT_CUDA_INFO"
	.align	4


	//----- nvinfo : EIATTR_REGCOUNT
	.align		4
        /*0000*/ 	.byte	0x04, 0x2f
        /*0002*/ 	.short	(.L_21 - .L_20)
	.align		4
.L_20:
        /*0004*/ 	.word	index@(_Z21initVectorInGpuKernelPij)
        /*0008*/ 	.word	0x00000026


	//----- nvinfo : EIATTR_FRAME_SIZE
	.align		4
.L_21:
        /*000c*/ 	.byte	0x04, 0x11
        /*000e*/ 	.short	(.L_23 - .L_22)
	.align		4
.L_22:
        /*0010*/ 	.word	index@(_Z21initVectorInGpuKernelPij)
        /*0014*/ 	.word	0x00000018


	//----- nvinfo : EIATTR_REGCOUNT
	.align		4
.L_23:
        /*0018*/ 	.byte	0x04, 0x2f
        /*001a*/ 	.short	(.L_25 - .L_24)
	.align		4
.L_24:
        /*001c*/ 	.word	index@(_Z14nevyazkaKernelPdS_S_S_S_S_S_S_S_S_j)
        /*0020*/ 	.word	0x00000022


	//----- nvinfo : EIATTR_FRAME_SIZE
	.align		4
.L_25:
        /*0024*/ 	.byte	0x04, 0x11
        /*0026*/ 	.short	(.L_27 - .L_26)
	.align		4
.L_26:
        /*0028*/ 	.word	index@(_Z14nevyazkaKernelPdS_S_S_S_S_S_S_S_S_j)
        /*002c*/ 	.word	0x00000010


	//----- nvinfo : EIATTR_REGCOUNT
	.align		4
.L_27:
        /*0030*/ 	.byte	0x04, 0x2f
        /*0032*/ 	.short	(.L_29 - .L_28)
	.align		4
.L_28:
        /*0034*/ 	.word	index@(_Z24nevyazkaGreaterEpsKernelPiPdjd)
        /*0038*/ 	.word	0x00000018


	//----- nvinfo : EIATTR_FRAME_SIZE
	.align		4
.L_29:
        /*003c*/ 	.byte	0x04, 0x11
        /*003e*/ 	.short	(.L_31 - .L_30)
	.align		4
.L_30:
        /*0040*/ 	.word	index@(_Z24nevyazkaGreaterEpsKernelPiPdjd)
        /*0044*/ 	.word	0x00000018


	//----- nvinfo : EIATTR_REGCOUNT
	.align		4
.L_31:
        /*0048*/ 	.byte	0x04, 0x2f
        /*004a*/ 	.short	(.L_33 - .L_32)
	.align		4
.L_32:
        /*004c*/ 	.word	index@(_Z10ptmKernel1PdS_S_S_S_jid)
        /*0050*/ 	.word	0x00000026


	//----- nvinfo : EIATTR_FRAME_SIZE
	.align		4
.L_33:
        /*0054*/ 	.byte	0x04, 0x11
        /*0056*/ 	.short	(.L_35 - .L_34)
	.align		4
.L_34:
        /*0058*/ 	.word	index@($__internal_2_$__cuda_sm20_div_rn_f64_full)
        /*005c*/ 	.word	0x00000000


	//----- nvinfo : EIATTR_FRAME_SIZE
	.align		4
.L_35:
        /*0060*/ 	.byte	0x04, 0x11
        /*0062*/ 	.short	(.L_37 - .L_36)
	.align		4
.L_36:
        /*0064*/ 	.word	index@(_Z10ptmKernel1PdS_S_S_S_jid)
        /*0068*/ 	.word	0x00000000


	//----- nvinfo : EIATTR_REGCOUNT
	.align		4
.L_37:
        /*006c*/ 	.byte	0x04, 0x2f
        /*006e*/ 	.short	(.L_39 - .L_38)
	.align		4
.L_38:
        /*0070*/ 	.word	index@(_Z10ptmKernel2PdS_S_S_S_jid)
        /*0074*/ 	.word	0x00000026


	//----- nvinfo : EIATTR_FRAME_SIZE
	.align		4
.L_39:
        /*0078*/ 	.byte	0x04, 0x11
        /*007a*/ 	.short	(.L_41 - .L_40)
	.align		4
.L_40:
        /*007c*/ 	.word	index@($__internal_1_$__cuda_sm20_div_rn_f64_full)
        /*0080*/ 	.word	0x00000000


	//----- nvinfo : EIATTR_FRAME_SIZE
	.align		4
.L_41:
        /*0084*/ 	.byte	0x04, 0x11
        /*0086*/ 	.short	(.L_43 - .L_42)
	.align		4
.L_42:
        /*0088*/ 	.word	index@(_Z10ptmKernel2PdS_S_S_S_jid)
        /*008c*/ 	.word	0x00000000


	//----- nvinfo : EIATTR_REGCOUNT
	.align		4
.L_43:
        /*0090*/ 	.byte	0x04, 0x2f
        /*0092*/ 	.short	(.L_45 - .L_44)
	.align		4
.L_44:
        /*0094*/ 	.word	index@(_Z11awrRrKernelPdS_S_S_S_S_S_S_S_S_S_j)
        /*0098*/ 	.word	0x00000030


	//----- nvinfo : EIATTR_FRAME_SIZE
	.align		4
.L_45:
        /*009c*/ 	.byte	0x04, 0x11
        /*009e*/ 	.short	(.L_47 - .L_46)
	.align		4
.L_46:
        /*00a0*/ 	.word	index@($__internal_0_$__cuda_sm20_div_rn_f64_full)
        /*00a4*/ 	.word	0x00000008


	//----- nvinfo : EIATTR_FRAME_SIZE
	.align		4
.L_47:
        /*00a8*/ 	.byte	0x04, 0x11
        /*00aa*/ 	.short	(.L_49 - .L_48)
	.align		4
.L_48:
        /*00ac*/ 	.word	index@(_Z11awrRrKernelPdS_S_S_S_S_S_S_S_S_S_j)
        /*00b0*/ 	.word	0x00000008


	//----- nvinfo : EIATTR_MIN_STACK_SIZE
	.align		4
.L_49:
        /*00b4*/ 	.byte	0x04, 0x12
        /*00b6*/ 	.short	(.L_51 - .L_50)
	.align		4
.L_50:
        /*00b8*/ 	.word	index@(_Z11awrRrKernelPdS_S_S_S_S_S_S_S_S_S_j)
        /*00bc*/ 	.word	0x00000008


	//----- nvinfo : EIATTR_MIN_STACK_SIZE
	.align		4
.L_51:
        /*00c0*/ 	.byte	0x04, 0x12
        /*00c2*/ 	.short	(.L_53 - .L_52)
	.align		4
.L_52:
        /*00c4*/ 	.word	index@(_Z10ptmKernel2PdS_S_S_S_jid)
        /*00c8*/ 	.word	0x00000000


	//----- nvinfo : EIATTR_MIN_STACK_SIZE
	.align		4
.L_53:
        /*00cc*/ 	.byte	0x04, 0x12
        /*00ce*/ 	.short	(.L_55 - .L_54)
	.align		4
.L_54:
        /*00d0*/ 	.word	index@(_Z10ptmKernel1PdS_S_S_S_jid)
        /*00d4*/ 	.word	0x00000000


	//----- nvinfo : EIATTR_MIN_STACK_SIZE
	.align		4
.L_55:
        /*00d8*/ 	.byte	0x04, 0x12
        /*00da*/ 	.short	(.L_57 - .L_56)
	.align		4
.L_56:
        /*00dc*/ 	.word	index@(_Z24nevyazkaGreaterEpsKernelPiPdjd)
        /*00e0*/ 	.word	0x00000018


	//----- nvinfo : EIATTR_MIN_STACK_SIZE
	.align		4
.L_57:
        /*00e4*/ 	.byte	0x04, 0x12
        /*00e6*/ 	.short	(.L_59 - .L_58)
	.align		4
.L_58:
        /*00e8*/ 	.word	index@(_Z14nevyazkaKernelPdS_S_S_S_S_S_S_S_S_j)
        /*00ec*/ 	.word	0x00000010


	//----- nvinfo : EIATTR_MIN_STACK_SIZE
	.align		4
.L_59:
        /*00f0*/ 	.byte	0x04, 0x12
        /*00f2*/ 	.short	(.L_61 - .L_60)
	.align		4
.L_60:
        /*00f4*/ 	.word	index@(_Z21initVectorInGpuKernelPij)
        /*00f8*/ 	.word	0x00000018
.L_61:


//--------------------- .nv.compat                --------------------------
	.section	.nv.compat,"",@"SHT_CUDA_COMPAT_INFO"
	.align	4
        /*0000*/ 	.byte	0x02, 0x09, 0x00, 0x00, 0x02, 0x02, 0x01, 0x00, 0x02, 0x05, 0x05, 0x00, 0x03, 0x07, 0x01, 0x01
        /*0010*/ 	.byte	0x02, 0x03, 0x00, 0x00, 0x02, 0x06, 0x01, 0x00, 0x04, 0x0b, 0x08, 0x00, 0x01, 0x00, 0x00, 0x00
        /*0020*/ 	.byte	0x00, 0x00, 0x00, 0x00


//--------------------- .nv.info._Z11awrRrKernelPdS_S_S_S_S_S_S_S_S_S_j --------------------------
	.section	.nv.info._Z11awrRrKernelPdS_S_S_S_S_S_S_S_S_S_j,"",@"SHT_CUDA_INFO"
	.sectionflags	@""
	.align	4


	//----- nvinfo : EIATTR_CUDA_API_VERSION
	.align		4
        /*0000*/ 	.byte	0x04, 0x37
        /*0002*/ 	.short	(.L_63 - .L_62)
.L_62:
        /*0004*/ 	.word	0x00000082


	//----- nvinfo : EIATTR_KPARAM_INFO
	.align		4
.L_63:
        /*0008*/ 	.byte	0x04, 0x17
        /*000a*/ 	.short	(.L_65 - .L_64)
.L_64:
        /*000c*/ 	.word	0x00000000
        /*0010*/ 	.short	0x000b
        /*0012*/ 	.short	0x0058
        /*0014*/ 	.byte	0x00, 0xf0, 0x11, 0x00


	//----- nvinfo : EIATTR_KPARAM_INFO
	.align		4
.L_65:
        /*0018*/ 	.byte	0x04, 0x17
        /*001a*/ 	.short	(.L_67 - .L_66)
.L_66:
        /*001c*/ 	.word	0x00000000
        /*0020*/ 	.short	0x000a
        /*0022*/ 	.short	0x0050
        /*0024*/ 	.byte	0x00, 0xf5, 0x21, 0x00


	//----- nvinfo : EIATTR_KPARAM_INFO
	.align		4
.L_67:
        /*0028*/ 	.byte	0x04, 0x17
        /*002a*/ 	.short	(.L_69 - .L_68)
.L_68:
        /*002c*/ 	.word	0x00000000
        /*0030*/ 	.short	0x0009
        /*0032*/ 	.short	0x0048
        /*0034*/ 	.byte	0x00, 0xf5, 0x21, 0x00


	//----- nvinfo : EIATTR_KPARAM_INFO
	.align		4
.L_69:
        /*0038*/ 	.byte	0x04, 0x17
        /*003a*/ 	.short	(.L_71 - .L_70)
.L_70:
        /*003c*/ 	.word	0x00000000
        /*0040*/ 	.short	0x0008
        /*0042*/ 	.short	0x0040
        /*0044*/ 	.byte	0x00, 0xf5, 0x21, 0x00


	//----- nvinfo : EIATTR_KPARAM_INFO
	.align		4
.L_71:
        /*0048*/ 	.byte	0x04, 0x17
        /*004a*/ 	.short	(.L_73 - .L_72)
.L_72:
        /*004c*/ 	.word	0x00000000
        /*0050*/ 	.short	0x0007
        /*0052*/ 	.short	0x0038
        /*0054*/ 	.byte	0x00, 0xf5, 0x21, 0x00


	//----- nvinfo : EIATTR_KPARAM_INFO
	.align		4
.L_73:
        /*0058*/ 	.byte	0x04, 0x17
        /*005a*/ 	.short	(.L_75 - .L_74)
.L_74:
        /*005c*/ 	.word	0x00000000
        /*0060*/ 	.short	0x0006
        /*0062*/ 	.short	0x0030
        /*0064*/ 	.byte	0x00, 0xf5, 0x21, 0x00


	//----- nvinfo : EIATTR_KPARAM_INFO
	.align		4
.L_75:
        /*0068*/ 	.byte	0x04, 0x17
        /*006a*/ 	.short	(.L_77 - .L_76)
.L_76:
        /*006c*/ 	.word	0x00000000
        /*0070*/ 	.short	0x0005
        /*0072*/ 	.short	0x0028
        /*0074*/ 	.byte	0x00, 0xf5, 0x21, 0x00


	//----- nvinfo : EIATTR_KPARAM_INFO
	.align		4
.L_77:
        /*0078*/ 	.byte	0x04, 0x17
        /*007a*/ 	.short	(.L_79 - .L_78)
.L_78:
        /*007c*/ 	.word	0x00000000
        /*0080*/ 	.short	0x0004
        /*0082*/ 	.short	0x0020
        /*0084*/ 	.byte	0x00, 0xf5, 0x21, 0x00


	//----- nvinfo : EIATTR_KPARAM_INFO
	.align		4
.L_79:
        /*0088*/ 	.byte	0x04, 0x17
        /*008a*/ 	.short	(.L_81 - .L_80)
.L_80:
        /*008c*/ 	.word	0x00000000
        /*0090*/ 	.short	0x0003
        /*0092*/ 	.short	0x0018
        /*0094*/ 	.byte	0x00, 0xf5, 0x21, 0x00


	//----- nvinfo : EIATTR_KPARAM_INFO
	.align		4
.L_81:
        /*0098*/ 	.byte	0x04, 0x17
        /*009a*/ 	.short	(.L_83 - .L_82)
.L_82:
        /*009c*/ 	.word	0x00000000
        /*00a0*/ 	.short	0x0002
        /*00a2*/ 	.short	0x0010
        /*00a4*/ 	.byte	0x00, 0xf5, 0x21, 0x00


	//----- nvinfo : EIATTR_KPARAM_INFO
	.align		4
.L_83:
        /*00a8*/ 	.byte	0x04, 0x17
        /*00aa*/ 	.short	(.L_85 - .L_84)
.L_84:
        /*00ac*/ 	.word	0x00000000
        /*00b0*/ 	.short	0x0001
        /*00b2*/ 	.short	0x0008
        /*00b4*/ 	.byte	0x00, 0xf5, 0x21, 0x00


	//----- nvinfo : EIATTR_KPARAM_INFO
	.align		4
.L_85:
        /*00b8*/ 	.byte	0x04, 0x17
        /*00ba*/ 	.short	(.L_87 - .L_86)
.L_86:
        /*00bc*/ 	.word	0x00000000
        /*00c0*/ 	.short	0x0000
        /*00c2*/ 	.short	0x0000
        /*00c4*/ 	.byte	0x00, 0xf5, 0x21, 0x00


	//----- nvinfo : EIATTR_SPARSE_MMA_MASK
	.align		4
.L_87:
        /*00c8*/ 	.byte	0x03, 0x50
        /*00ca*/ 	.short	0x0000


	//----- nvinfo : EIATTR_MAXREG_COUNT
	.align		4
        /*00cc*/ 	.byte	0x03, 0x1b
        /*00ce*/ 	.short	0x00ff


	//----- nvinfo : EIATTR_NUM_BARRIERS
	.align		4
        /*00d0*/ 	.byte	0x02, 0x4c
        /*00d2*/ 	.byte	0x01
	.zero		1


	//----- nvinfo : EIATTR_EXTERNS
	.align		4
        /*00d4*/ 	.byte	0x04, 0x0f
        /*00d6*/ 	.short	(.L_89 - .L_88)


	//   ....[0]....
	.align		4
.L_88:
        /*00d8*/ 	.word	index@(vprintf)


	//----- nvinfo : EIATTR_MERCURY_ISA_VERSION
	.align		4
.L_89:
        /*00dc*/ 	.byte	0x03, 0x5f
        /*00de*/ 	.short	0x0101


	//----- nvinfo : EIATTR_VRC_CTA_INIT_COUNT
	.align		4
        /*00e0*/ 	.byte	0x02, 0x4a
	.zero		1
	.zero		1


	//----- nvinfo : EIATTR_SYSCALL_OFFSETS
	.align		4
        /*00e4*/ 	.byte	0x04, 0x46
        /*00e6*/ 	.short	(.L_91 - .L_90)


	//   ....[0]....
.L_90:
        /*00e8*/ 	.word	0x00000de0


	//   ....[1]....
        /*00ec*/ 	.word	0x00000ec0


	//   ....[2]....
        /*00f0*/ 	.word	0x00000f50


	//   ....[3]....
        /*00f4*/ 	.word	0x00000fc0


	//   ....[4]....
        /*00f8*/ 	.word	0x00001050


	//   ....[5]....
        /*00fc*/ 	.word	0x000010f0


	//   ....[6]....
        /*0100*/ 	.word	0x00001190


	//   ....[7]....
        /*0104*/ 	.word	0x00001230


	//   ....[8]....
        /*0108*/ 	.word	0x000012d0


	//   ....[9]....
        /*010c*/ 	.word	0x00001370


	//   ....[10]....
        /*0110*/ 	.word	0x000013e0


	//   ....[11]....
        /*0114*/ 	.word	0x00001490


	//   ....[12]....
        /*0118*/ 	.word	0x00001530


	//   ....[13]....
        /*011c*/ 	.word	0x000015d0


	//   ....[14]....
        /*0120*/ 	.word	0x00001670


	//   ....[15]....
        /*0124*/ 	.word	0x00001710


	//   ....[16]....
        /*0128*/ 	.word	0x000017b0


	//   ....[17]....
        /*012c*/ 	.word	0x00001820


	//   ....[18]....
        /*0130*/ 	.word	0x000018d0


	//   ....[19]....
        /*0134*/ 	.word	0x00001970


	//   ....[20]....
        /*0138*/ 	.word	0x00001a10


	//   ....[21]....
        /*013c*/ 	.word	0x00001ab0


	//   ....[22]....
        /*0140*/ 	.word	0x00001b50


	//   ....[23]....
        /*0144*/ 	.word	0x00001bf0


	//   ....[24]....
        /*0148*/ 	.word	0x00001c60


	//   ....[25]....
        /*014c*/ 	.word	0x00001d10


	//   ....[26]....
        /*0150*/ 	.word	0x00001db0


	//   ....[27]....
        /*0154*/ 	.word	0x00001e50


	//   ....[28]....
        /*0158*/ 	.word	0x00001ef0


	//   ....[29]....
        /*015c*/ 	.word	0x00001f90


	//   ....[30]....
        /*0160*/ 	.word	0x00002030


	//   ....[31]....
        /*0164*/ 	.word	0x000020a0


	//   ....[32]....
        /*0168*/ 	.word	0x00002150


	//   ....[33]....
        /*016c*/ 	.word	0x000021f0


	//   ....[34]....
        /*0170*/ 	.word	0x00002290


	//   ....[35]....
        /*0174*/ 	.word	0x00002330


	//   ....[36]....
        /*0178*/ 	.word	0x000023d0


	//   ....[37]....
        /*017c*/ 	.word	0x00002470


	//   ....[38]....
        /*0180*/ 	.word	0x000024e0


	//   ....[39]....
        /*0184*/ 	.word	0x00002590


	//   ....[40]....
        /*0188*/ 	.word	0x00002630


	//   ....[41]....
        /*018c*/ 	.word	0x000026d0


	//   ....[42]....
        /*0190*/ 	.word	0x00002770


	//   ....[43]....
        /*0194*/ 	.word	0x00002810


	//   ....[44]....
        /*0198*/ 	.word	0x000028b0


	//   ....[45]....
        /*019c*/ 	.word	0x00002920


	//   ....[46]....
        /*01a0*/ 	.word	0x00002a50


	//   ....[47]....
        /*01a4*/ 	.word	0x00002b40


	//   ....[48]....
        /*01a8*/ 	.word	0x00002be0


	//   ....[49]....
        /*01ac*/ 	.word	0x00002c50


	//   ....[50]....
        /*01b0*/ 	.word	0x00002ce0


	//   ....[51]....
        /*01b4*/ 	.word	0x00002d80


	//   ....[52]....
        /*01b8*/ 	.word	0x00002e20


	//   ....[53]....
        /*01bc*/ 	.word	0x00002ec0


	//   ....[54]....
        /*01c0*/ 	.word	0x00002f60


	//   ....[55]....
        /*01c4*/ 	.word	0x00003000


	//   ....[56]....
        /*01c8*/ 	.word	0x00003070


	//   ....[57]....
        /*01cc*/ 	.word	0x00003120


	//   ....[58]....
        /*01d0*/ 	.word	0x000031c0


	//   ....[59]....
        /*01d4*/ 	.word	0x00003260


	//   ....[60]....
        /*01d8*/ 	.word	0x00003300


	//   ....[61]....
        /*01dc*/ 	.word	0x000033a0


	//   ....[62]....
        /*01e0*/ 	.word	0x00003440


	//   ....[63]....
        /*01e4*/ 	.word	0x000034b0


	//   ....[64]....
        /*01e8*/ 	.word	0x00003560


	//   ....[65]....
        /*01ec*/ 	.word	0x00003600


	//   ....[66]....
        /*01f0*/ 	.word	0x000036a0


	//   ....[67]....
        /*01f4*/ 	.word	0x00003740


	//   ....[68]....
        /*01f8*/ 	.word	0x000037e0


	//   ....[69]....
        /*01fc*/ 	.word	0x00003880


	//   ....[70]....
        /*0200*/ 	.word	0x000038f0


	//   ....[71]....
        /*0204*/ 	.word	0x000039a0


	//   ....[72]....
        /*0208*/ 	.word	0x00003a40


	//   ....[73]....
        /*020c*/ 	.word	0x00003ae0


	//   ....[74]....
        /*0210*/ 	.word	0x00003b80


	//   ....[75]....
        /*0214*/ 	.word	0x00003c20


	//   ....[76]....
        /*0218*/ 	.word	0x00003cc0


	//   ....[77]....
        /*021c*/ 	.word	0x00003d30


	//   ....[78]....
        /*0220*/ 	.word	0x00003de0


	//   ....[79]....
        /*0224*/ 	.word	0x00003e80


	//   ....[80]....
        /*0228*/ 	.word	0x00003f20


	//   ....[81]....
        /*022c*/ 	.word	0x00003fc0


	//   ....[82]....
        /*0230*/ 	.word	0x00004060


	//   ....[83]....
        /*0234*/ 	.word	0x00004100


	//   ....[84]....
        /*0238*/ 	.word	0x00004170


	//   ....[85]....
        /*023c*/ 	.word	0x00004220


	//   ....[86]....
        /*0240*/ 	.word	0x000042c0


	//   ....[87]....
        /*0244*/ 	.word	0x00004360


	//   ....[88]....
        /*0248*/ 	.word	0x00004400


	//   ....[89]....
        /*024c*/ 	.word	0x000044a0


	//   ....[90]....
        /*0250*/ 	.word	0x00004540


	//   ....[91]....
        /*0254*/ 	.word	0x000045b0


	//   ....[92]....
        /*0258*/ 	.word	0x000046e0


	//   ....[93]....
        /*025c*/ 	.word	0x000047c0


	//   ....[94]....
        /*0260*/ 	.word	0x00004850


	//   ....[95]....
        /*0264*/ 	.word	0x000048c0


	//   ....[96]....
        /*0268*/ 	.word	0x00004950


	//   ....[97]....
        /*026c*/ 	.word	0x000049f0


	//   ....[98]....
        /*0270*/ 	.word	0x00004a90


	//   ....[99]....
        /*0274*/ 	.word	0x00004b30


	//   ....[100]....
        /*0278*/ 	.word	0x00004bd0


	//   ....[101]....
        /*027c*/ 	.word	0x00004c70


	//   ....[102]....
        /*0280*/ 	.word	0x00004ce0


	//   ....[103]....
        /*0284*/ 	.word	0x00004d90


	//   ....[104]....
        /*0288*/ 	.word	0x00004e30


	//   ....[105]....
        /*028c*/ 	.word	0x00004ed0


	//   ....[106]....
        /*0290*/ 	.word	0x00004f70


	//   ....[107]....
        /*0294*/ 	.word	0x00005010


	//   ....[108]....
        /*0298*/ 	.word	0x000050b0


	//   ....[109]....
        /*029c*/ 	.word	0x00005120


	//   ....[110]....
        /*02a0*/ 	.word	0x000051d0


	//   ....[111]....
        /*02a4*/ 	.word	0x00005270


	//   ....[112]....
        /*02a8*/ 	.word	0x00005310


	//   ....[113]....
        /*02ac*/ 	.word	0x000053b0


	//   ....[114]....
        /*02b0*/ 	.word	0x00005450


	//   ....[115]....
        /*02b4*/ 	.word	0x000054f0


	//   ....[116]....
        /*02b8*/ 	.word	0x00005560


	//   ....[117]....
        /*02bc*/ 	.word	0x00005610


	//   ....[118]....
        /*02c0*/ 	.word	0x000056b0


	//   ....[119]....
        /*02c4*/ 	.word	0x00005750


	//   ....[120]....
        /*02c8*/ 	.word	0x000057f0


	//   ....[121]....
        /*02cc*/ 	.word	0x00005890


	//   ....[122]....
        /*02d0*/ 	.word	0x00005930


	//   ....[123]....
        /*02d4*/ 	.word	0x000059a0


	//   ....[124]....
        /*02d8*/ 	.word	0x00005a50


	//   ....[125]....
        /*02dc*/ 	.word	0x00005af0


	//   ....[126]....
        /*02e0*/ 	.word	0x00005b90


	//   ....[127]....
        /*02e4*/ 	.word	0x00005c30


	//   ....[128]....
        /*02e8*/ 	.word	0x00005cd0


	//   ....[129]....
        /*02ec*/ 	.word	0x00005d70


	//   ....[130]....
        /*02f0*/ 	.word	0x00005de0


	//   ....[131]....
        /*02f4*/ 	.word	0x00005e90


	//   ....[132]....
        /*02f8*/ 	.word	0x00005f30


	//   ....[133]....
        /*02fc*/ 	.word	0x00005fd0


	//   ....[134]....
        /*0300*/ 	.word	0x00006070


	//   ....[135]....
        /*0304*/ 	.word	0x00006110


	//   ....[136]....
        /*0308*/ 	.word	0x000061b0


	//   ....[137]....
        /*030c*/ 	.word	0x00006220


	//----- nvinfo : EIATTR_EXIT_INSTR_OFFSETS
	.align		4
.L_91:
        /*0310*/ 	.byte	0x04, 0x1c
        /*0312*/ 	.short	(.L_93 - .L_92)


	//   ....[0]....
.L_92:
        /*0314*/ 	.word	0x00000120


	//   ....[1]....
        /*0318*/ 	.word	0x00004660


	//   ....[2]....
        /*031c*/ 	.word	0x000062a0


	//----- nvinfo : EIATTR_CRS_STACK_SIZE
	.align		4
.L_93:
        /*0320*/ 	.byte	0x04, 0x1e
        /*0322*/ 	.short	(.L_95 - .L_94)
.L_94:
        /*0324*/ 	.word	0x00000000


	//----- nvinfo : EIATTR_CBANK_PARAM_SIZE
	.align		4
.L_95:
        /*0328*/ 	.byte	0x03, 0x19
        /*032a*/ 	.short	0x005c


	//----- nvinfo : EIATTR_PARAM_CBANK
	.align		4
        /*032c*/ 	.byte	0x04, 0x0a
        /*032e*/ 	.short	(.L_97 - .L_96)
	.align		4
.L_96:
        /*0330*/ 	.word	index@(.nv.constant0._Z11awrRrKernelPdS_S_S_S_S_S_S_S_S_S_j)
        /*0334*/ 	.short	0x0380
        /*0336*/ 	.short	0x005c


	//----- nvinfo : EIATTR_SW_WAR
	.align		4
.L_97:
        /*0338*/ 	.byte	0x04, 0x36
        /*033a*/ 	.short	(.L_99 - .L_98)
.L_98:
        /*033c*/ 	.word	0x00000008
.L_99:


//--------------------- .nv.info._Z10ptmKernel2PdS_S_S_S_jid --------------------------
	.section	.nv.info._Z10ptmKernel2PdS_S_S_S_jid,"",@"SHT_CUDA_INFO"
	.sectionflags	@""
	.align	4


	//----- nvinfo : EIATTR_CUDA_API_VERSION
	.align		4
        /*0000*/ 	.byte	0x04, 0x37
        /*0002*/ 	.short	(.L_101 - .L_100)
.L_100:
        /*0004*/ 	.word	0x00000082


	//----- nvinfo : EIATTR_KPARAM_INFO
	.align		4
.L_101:
        /*0008*/ 	.byte	0x04, 0x17
        /*000a*/ 	.short	(.L_103 - .L_102)
.L_102:
        /*000c*/ 	.word	0x00000000
        /*0010*/ 	.short	0x0007
        /*0012*/ 	.short	0x0030
        /*0014*/ 	.byte	0x00, 0xf0, 0x21, 0x00


	//----- nvinfo : EIATTR_KPARAM_INFO
	.align		4
.L_103:
        /*0018*/ 	.byte	0x04, 0x17
        /*001a*/ 	.short	(.L_105 - .L_104)
.L_104:
        /*001c*/ 	.word	0x00000000
        /*0020*/ 	.short	0x0006
        /*0022*/ 	.short	0x002c
        /*0024*/ 	.byte	0x00, 0xf0, 0x11, 0x00


	//----- nvinfo : EIATTR_KPARAM_INFO
	.align		4
.L_105:
        /*0028*/ 	.byte	0x04, 0x17
        /*002a*/ 	.short	(.L_107 - .L_106)
.L_106:
        /*002c*/ 	.word	0x00000000
        /*0030*/ 	.short	0x0005
        /*0032*/ 	.short	0x0028
        /*0034*/ 	.byte	0x00, 0xf0, 0x11, 0x00


	//----- nvinfo : EIATTR_KPARAM_INFO
	.align		4
.L_107:
        /*0038*/ 	.byte	0x04, 0x17
        /*003a*/ 	.short	(.L_109 - .L_108)
.L_108:
        /*003c*/ 	.word	0x00000000
        /*0040*/ 	.short	0x0004
        /*0042*/ 	.short	0x0020
        /*0044*/ 	.byte	0x00, 0xf5, 0x21, 0x00


	//----- nvinfo : EIATTR_KPARAM_INFO
	.align		4
.L_109:
        /*0048*/ 	.byte	0x04, 0x17
        /*004a*/ 	.short	(.L_111 - .L_110)
.L_110:
        /*004c*/ 	.word	0x00000000
        /*0050*/ 	.short	0x0003
        /*0052*/ 	.short	0x0018
        /*0054*/ 	.byte	0x00, 0xf5, 0x21, 0x00


	//----- nvinfo : EIATTR_KPARAM_INFO
	.align		4
.L_111:
        /*0058*/ 	.byte	0x04, 0x17
        /*005a*/ 	.short	(.L_113 - .L_112)
.L_112:
        /*005c*/ 	.word	0x00000000
        /*0060*/ 	.short	0x0002
        /*0062*/ 	.short	0x0010
        /*0064*/ 	.byte	0x00, 0xf5, 0x21, 0x00


	//----- nvinfo : EIATTR_KPARAM_INFO
	.align		4
.L_113:
        /*0068*/ 	.byte	0x04, 0x17
        /*006a*/ 	.short	(.L_115 - .L_114)
.L_114:
        /*006c*/ 	.word	0x00000000
        /*0070*/ 	.short	0x0001
        /*0072*/ 	.short	0x0008
        /*0074*/ 	.byte	0x00, 0xf5, 0x21, 0x00


	//----- nvinfo : EIATTR_KPARAM_INFO
	.align		4
.L_115:
        /*0078*/ 	.byte	0x04, 0x17
        /*007a*/ 	.short	(.L_117 - .L_116)
.L_116:
        /*007c*/ 	.word	0x00000000
        /*0080*/ 	.short	0x0000
        /*0082*/ 	.short	0x0000
        /*0084*/ 	.byte	0x00, 0xf5, 0x21, 0x00


	//----- nvinfo : EIATTR_SPARSE_MMA_MASK
	.align		4
.L_117:
        /*0088*/ 	.byte	0x03, 0x50
        /*008a*/ 	.short	0x0000


	//----- nvinfo : EIATTR_MAXREG_COUNT
	.align		4
        /*008c*/ 	.byte	0x03, 0x1b
        /*008e*/ 	.short	0x00ff


	//----- nvinfo : EIATTR_MERCURY_ISA_VERSION
	.align		4
        /*0090*/ 	.byte	0x03, 0x5f
        /*0092*/ 	.short	0x0101


	//----- nvinfo : EIATTR_VRC_CTA_INIT_COUNT
	.align		4
        /*0094*/ 	.byte	0x02, 0x4a
	.zero		1
	.zero		1


	//----- nvinfo : EIATTR_EXIT_INSTR_OFFSETS
	.align		4
        /*0098*/ 	.byte	0x04, 0x1c
        /*009a*/ 	.short	(.L_119 - .L_118)


	//   ....[0]....
.L_118:
        /*009c*/ 	.word	0x000000d0


	//   ....[1]....
        /*00a0*/ 	.word	0x00001850


	//   ....[2]....
        /*00a4*/ 	.word	0x00001880


	//   ....[3]....
        /*00a8*/ 	.word	0x00001ad0


	//----- nvinfo : EIATTR_CRS_STACK_SIZE
	.align		4
.L_119:
        /*00ac*/ 	.byte	0x04, 0x1e
        /*00ae*/ 	.short	(.L_121 - .L_120)
.L_120:
        /*00b0*/ 	.word	0x00000000


	//----- nvinfo : EIATTR_CBANK_PARAM_SIZE
	.align		4
.L_121:
        /*00b4*/ 	.byte	0x03, 0x19
        /*00b6*/ 	.short	0x0038


	//----- nvinfo : EIATTR_PARAM_CBANK
	.align		4
        /*00b8*/ 	.byte	0x04, 0x0a
        /*00ba*/ 	.short	(.L_123 - .L_122)
	.align		4
.L_122:
        /*00bc*/ 	.word	index@(.nv.constant0._Z10ptmKernel2PdS_S_S_S_jid)
        /*00c0*/ 	.short	0x0380
        /*00c2*/ 	.short	0x0038


	//----- nvinfo : EIATTR_SW_WAR
	.align		4
.L_123:
        /*00c4*/ 	.byte	0x04, 0x36
        /*00c6*/ 	.short	(.L_125 - .L_124)
.L_124:
        /*00c8*/ 	.word	0x00000008
.L_125:


//--------------------- .nv.info._Z10ptmKernel1PdS_S_S_S_jid --------------------------
	.section	.nv.info._Z10ptmKernel1PdS_S_S_S_jid,"",@"SHT_CUDA_INFO"
	.sectionflags	@""
	.align	4


	//----- nvinfo : EIATTR_CUDA_API_VERSION
	.align		4
        /*0000*/ 	.byte	0x04, 0x37
        /*0002*/ 	.short	(.L_127 - .L_126)
.L_126:
        /*0004*/ 	.word	0x00000082


	//----- nvinfo : EIATTR_KPARAM_INFO
	.align		4
.L_127:
        /*0008*/ 	.byte	0x04, 0x17
        /*000a*/ 	.short	(.L_129 - .L_128)
.L_128:
        /*000c*/ 	.word	0x00000000
        /*0010*/ 	.short	0x0007
        /*0012*/ 	.short	0x0030
        /*0014*/ 	.byte	0x00, 0xf0, 0x21, 0x00


	//----- nvinfo : EIATTR_KPARAM_INFO
	.align		4
.L_129:
        /*0018*/ 	.byte	0x04, 0x17
        /*001a*/ 	.short	(.L_131 - .L_130)
.L_130:
        /*001c*/ 	.word	0x00000000
        /*0020*/ 	.short	0x0006
        /*0022*/ 	.short	0x002c
        /*0024*/ 	.byte	0x00, 0xf0, 0x11, 0x00


	//----- nvinfo : EIATTR_KPARAM_INFO
	.align		4
.L_131:
        /*0028*/ 	.byte	0x04, 0x17
        /*002a*/ 	.short	(.L_133 - .L_132)
.L_132:
        /*002c*/ 	.word	0x00000000
        /*0030*/ 	.short	0x0005
        /*0032*/ 	.short	0x0028
        /*0034*/ 	.byte	0x00, 0xf0, 0x11, 0x00


	//----- nvinfo : EIATTR_KPARAM_INFO
	.align		4
.L_133:
        /*0038*/ 	.byte	0x04, 0x17
        /*003a*/ 	.short	(.L_135 - .L_134)
.L_134:
        /*003c*/ 	.word	0x00000000
        /*0040*/ 	.short	0x0004
        /*0042*/ 	.short	0x0020
        /*0044*/ 	.byte	0x00, 0xf5, 0x21, 0x00


	//----- nvinfo : EIATTR_KPARAM_INFO
	.align		4
.L_135:
        /*0048*/ 	.byte	0x04, 0x17
        /*004a*/ 	.short	(.L_137 - .L_136)
.L_136:
        /*004c*/ 	.word	0x00000000
        /*0050*/ 	.short	0x0003
        /*0052*/ 	.short	0x0018
        /*0054*/ 	.byte	0x00, 0xf5, 0x21, 0x00


	//----- nvinfo : EIATTR_KPARAM_INFO
	.align		4
.L_137:
        /*0058*/ 	.byte	0x04, 0x17
        /*005a*/ 	.short	(.L_139 - .L_138)
.L_138:
        /*005c*/ 	.word	0x00000000
        /*0060*/ 	.short	0x0002
        /*0062*/ 	.short	0x0010
        /*0064*/ 	.byte	0x00, 0xf5, 0x21, 0x00


	//----- nvinfo : EIATTR_KPARAM_INFO
	.align		4
.L_139:
        /*0068*/ 	.byte	0x04, 0x17
        /*006a*/ 	.short	(.L_141 - .L_140)
.L_140:
        /*006c*/ 	.word	0x00000000
        /*0070*/ 	.short	0x0001
        /*0072*/ 	.short	0x0008
        /*0074*/ 	.byte	0x00, 0xf5, 0x21, 0x00


	//----- nvinfo : EIATTR_KPARAM_INFO
	.align		4
.L_141:
        /*0078*/ 	.byte	0x04, 0x17
        /*007a*/ 	.short	(.L_143 - .L_142)
.L_142:
        /*007c*/ 	.word	0x00000000
        /*0080*/ 	.short	0x0000
        /*0082*/ 	.short	0x0000
        /*0084*/ 	.byte	0x00, 0xf5, 0x21, 0x00


	//----- nvinfo : EIATTR_SPARSE_MMA_MASK
	.align		4
.L_143:
        /*0088*/ 	.byte	0x03, 0x50
        /*008a*/ 	.short	0x0000


	//----- nvinfo : EIATTR_MAXREG_COUNT
	.align		4
        /*008c*/ 	.byte	0x03, 0x1b
        /*008e*/ 	.short	0x00ff


	//----- nvinfo : EIATTR_MERCURY_ISA_VERSION
	.align		4
        /*0090*/ 	.byte	0x03, 0x5f
        /*0092*/ 	.short	0x0101


	//----- nvinfo : EIATTR_VRC_CTA_INIT_COUNT
	.align		4
        /*0094*/ 	.byte	0x02, 0x4a
	.zero		1
	.zero		1


	//----- nvinfo : EIATTR_EXIT_INSTR_OFFSETS
	.align		4
        /*0098*/ 	.byte	0x04, 0x1c
        /*009a*/ 	.short	(.L_145 - .L_144)


	//   ....[0]....
.L_144:
        /*009c*/ 	.word	0x000000d0


	//   ....[1]....
        /*00a0*/ 	.word	0x000017d0


	//   ....[2]....
        /*00a4*/ 	.word	0x00001800


	//   ....[3]....
        /*00a8*/ 	.word	0x00001a40


	//----- nvinfo : EIATTR_CRS_STACK_SIZE
	.align		4
.L_145:
        /*00ac*/ 	.byte	0x04, 0x1e
        /*00ae*/ 	.short	(.L_147 - .L_146)
.L_146:
        /*00b0*/ 	.word	0x00000000


	//----- nvinfo : EIATTR_CBANK_PARAM_SIZE
	.align		4
.L_147:
        /*00b4*/ 	.byte	0x03, 0x19
        /*00b6*/ 	.short	0x0038


	//----- nvinfo : EIATTR_PARAM_CBANK
	.align		4
        /*00b8*/ 	.byte	0x04, 0x0a
        /*00ba*/ 	.short	(.L_149 - .L_148)
	.align		4
.L_148:
        /*00bc*/ 	.word	index@(.nv.constant0._Z10ptmKernel1PdS_S_S_S_jid)
        /*00c0*/ 	.short	0x0380
        /*00c2*/ 	.short	0x0038


	//----- nvinfo : EIATTR_SW_WAR
	.align		4
.L_149:
        /*00c4*/ 	.byte	0x04, 0x36
        /*00c6*/ 	.short	(.L_151 - .L_150)
.L_150:
        /*00c8*/ 	.word	0x00000008
.L_151:


//--------------------- .nv.info._Z24nevyazkaGreaterEpsKernelPiPdjd --------------------------
	.section	.nv.info._Z24nevyazkaGreaterEpsKernelPiPdjd,"",@"SHT_CUDA_INFO"
	.sectionflags	@""
	.align	4


	//----- nvinfo : EIATTR_CUDA_API_VERSION
	.align		4
        /*0000*/ 	.byte	0x04, 0x37
        /*0002*/ 	.short	(.L_153 - .L_152)
.L_152:
        /*0004*/ 	.word	0x00000082


	//----- nvinfo : EIATTR_KPARAM_INFO
	.align		4
.L_153:
        /*0008*/ 	.byte	0x04, 0x17
        /*000a*/ 	.short	(.L_155 - .L_154)
.L_154:
        /*000c*/ 	.word	0x00000000
        /*0010*/ 	.short	0x0003
        /*0012*/ 	.short	0x0018
        /*0014*/ 	.byte	0x00, 0xf0, 0x21, 0x00


	//----- nvinfo : EIATTR_KPARAM_INFO
	.align		4
.L_155:
        /*0018*/ 	.byte	0x04, 0x17
        /*001a*/ 	.short	(.L_157 - .L_156)
.L_156:
        /*001c*/ 	.word	0x00000000
        /*0020*/ 	.short	0x0002
        /*0022*/ 	.short	0x0010
        /*0024*/ 	.byte	0x00, 0xf0, 0x11, 0x00


	//----- nvinfo : EIATTR_KPARAM_INFO
	.align		4
.L_157:
        /*0028*/ 	.byte	0x04, 0x17
        /*002a*/ 	.short	(.L_159 - .L_158)
.L_158:
        /*002c*/ 	.word	0x00000000
        /*0030*/ 	.short	0x0001
        /*0032*/ 	.short	0x0008
        /*0034*/ 	.byte	0x00, 0xf5, 0x21, 0x00


	//----- nvinfo : EIATTR_KPARAM_INFO
	.align		4
.L_159:
        /*0038*/ 	.byte	0x04, 0x17
        /*003a*/ 	.short	(.L_161 - .L_160)
.L_160:
        /*003c*/ 	.word	0x00000000
        /*0040*/ 	.short	0x0000
        /*0042*/ 	.short	0x0000
        /*0044*/ 	.byte	0x00, 0xf5, 0x21, 0x00


	//----- nvinfo : EIATTR_SPARSE_MMA_MASK
	.align		4
.L_161:
        /*0048*/ 	.byte	0x03, 0x50
        /*004a*/ 	.short	0x0000


	//----- nvinfo : EIATTR_MAXREG_COUNT
	.align		4
        /*004c*/ 	.byte	0x03, 0x1b
        /*004e*/ 	.short	0x00ff


	//----- nvinfo : EIATTR_EXTERNS
	.align		4
        /*0050*/ 	.byte	0x04, 0x0f
        /*0052*/ 	.short	(.L_163 - .L_162)


	//   ....[0]....
	.align		4
.L_162:
        /*0054*/ 	.word	index@(vprintf)


	//----- nvinfo : EIATTR_MERCURY_ISA_VERSION
	.align		4
.L_163:
        /*0058*/ 	.byte	0x03, 0x5f
        /*005a*/ 	.short	0x0101


	//----- nvinfo : EIATTR_VRC_CTA_INIT_COUNT
	.align		4
        /*005c*/ 	.byte	0x02, 0x4a
	.zero		1
	.zero		1


	//----- nvinfo : EIATTR_SYSCALL_OFFSETS
	.align		4
        /*0060*/ 	.byte	0x04, 0x46
        /*0062*/ 	.short	(.L_165 - .L_164)


	//   ....[0]....
.L_164:
        /*0064*/ 	.word	0x00000120


	//   ....[1]....
        /*0068*/ 	.word	0x000001f0


	//   ....[2]....
        /*006c*/ 	.word	0x00000840


	//----- nvinfo : EIATTR_EXIT_INSTR_OFFSETS
	.align		4
.L_165:
        /*0070*/ 	.byte	0x04, 0x1c
        /*0072*/ 	.short	(.L_167 - .L_166)


	//   ....[0]....
.L_166:
        /*0074*/ 	.word	0x00000200


	//   ....[1]....
        /*0078*/ 	.word	0x000002d0


	//   ....[2]....
        /*007c*/ 	.word	0x000006c0


	//   ....[3]....
        /*0080*/ 	.word	0x00000850


	//----- nvinfo : EIATTR_CRS_STACK_SIZE
	.align		4
.L_167:
        /*0084*/ 	.byte	0x04, 0x1e
        /*0086*/ 	.short	(.L_169 - .L_168)
.L_168:
        /*0088*/ 	.word	0x00000000


	//----- nvinfo : EIATTR_CBANK_PARAM_SIZE
	.align		4
.L_169:
        /*008c*/ 	.byte	0x03, 0x19
        /*008e*/ 	.short	0x0020


	//----- nvinfo : EIATTR_PARAM_CBANK
	.align		4
        /*0090*/ 	.byte	0x04, 0x0a
        /*0092*/ 	.short	(.L_171 - .L_170)
	.align		4
.L_170:
        /*0094*/ 	.word	index@(.nv.constant0._Z24nevyazkaGreaterEpsKernelPiPdjd)
        /*0098*/ 	.short	0x0380
        /*009a*/ 	.short	0x0020


	//----- nvinfo : EIATTR_SW_WAR
	.align		4
.L_171:
        /*009c*/ 	.byte	0x04, 0x36
        /*009e*/ 	.short	(.L_173 - .L_172)
.L_172:
        /*00a0*/ 	.word	0x00000008
.L_173:


//--------------------- .nv.info._Z14nevyazkaKernelPdS_S_S_S_S_S_S_S_S_j --------------------------
	.section	.nv.info._Z14nevyazkaKernelPdS_S_S_S_S_S_S_S_S_j,"",@"SHT_CUDA_INFO"
	.sectionflags	@""
	.align	4


	//----- nvinfo : EIATTR_CUDA_API_VERSION
	.align		4
        /*0000*/ 	.byte	0x04, 0x37
        /*0002*/ 	.short	(.L_175 - .L_174)
.L_174:
        /*0004*/ 	.word	0x00000082


	//----- nvinfo : EIATTR_KPARAM_INFO
	.align		4
.L_175:
        /*0008*/ 	.byte	0x04, 0x17
        /*000a*/ 	.short	(.L_177 - .L_176)
.L_176:
        /*000c*/ 	.word	0x00000000
        /*0010*/ 	.short	0x000a
        /*0012*/ 	.short	0x0050
        /*0014*/ 	.byte	0x00, 0xf0, 0x11, 0x00


	//----- nvinfo : EIATTR_KPARAM_INFO
	.align		4
.L_177:
        /*0018*/ 	.byte	0x04, 0x17
        /*001a*/ 	.short	(.L_179 - .L_178)
.L_178:
        /*001c*/ 	.word	0x00000000
        /*0020*/ 	.short	0x0009
        /*0022*/ 	.short	0x0048
        /*0024*/ 	.byte	0x00, 0xf5, 0x21, 0x00


	//----- nvinfo : EIATTR_KPARAM_INFO
	.align		4
.L_179:
        /*0028*/ 	.byte	0x04, 0x17
        /*002a*/ 	.short	(.L_181 - .L_180)
.L_180:
        /*002c*/ 	.word	0x00000000
        /*0030*/ 	.short	0x0008
        /*0032*/ 	.short	0x0040
        /*0034*/ 	.byte	0x00, 0xf5, 0x21, 0x00


	//----- nvinfo : EIATTR_KPARAM_INFO
	.align		4
.L_181:
        /*0038*/ 	.byte	0x04, 0x17
        /*003a*/ 	.short	(.L_183 - .L_182)
.L_182:
        /*003c*/ 	.word	0x00000000
        /*0040*/ 	.short	0x0007
        /*0042*/ 	.short	0x0038
        /*0044*/ 	.byte	0x00, 0xf5, 0x21, 0x00


	//----- nvinfo : EIATTR_KPARAM_INFO
	.align		4
.L_183:
        /*0048*/ 	.byte	0x04, 0x17
        /*004a*/ 	.short	(.L_185 - .L_184)
.L_184:
        /*004c*/ 	.word	0x00000000
        /*0050*/ 	.short	0x0006
        /*0052*/ 	.short	0x0030
        /*0054*/ 	.byte	0x00, 0xf5, 0x21, 0x00


	//----- nvinfo : EIATTR_KPARAM_INFO
	.align		4
.L_185:
        /*0058*/ 	.byte	0x04, 0x17
        /*005a*/ 	.short	(.L_187 - .L_186)
.L_186:
        /*005c*/ 	.word	0x00000000
        /*0060*/ 	.short	0x0005
        /*0062*/ 	.short	0x0028
        /*0064*/ 	.byte	0x00, 0xf5, 0x21, 0x00


	//----- nvinfo : EIATTR_KPARAM_INFO
	.align		4
.L_187:
        /*0068*/ 	.byte	0x04, 0x17
        /*006a*/ 	.short	(.L_189 - .L_188)
.L_188:
        /*006c*/ 	.word	0x00000000
        /*0070*/ 	.short	0x0004
        /*0072*/ 	.short	0x0020
        /*0074*/ 	.byte	0x00, 0xf5, 0x21, 0x00


	//----- nvinfo : EIATTR_KPARAM_INFO
	.align		4
.L_189:
        /*0078*/ 	.byte	0x04, 0x17
        /*007a*/ 	.short	(.L_191 - .L_190)
.L_190:
        /*007c*/ 	.word	0x00000000
        /*0080*/ 	.short	0x0003
        /*0082*/ 	.short	0x0018
        /*0084*/ 	.byte	0x00, 0xf5, 0x21, 0x00


	//----- nvinfo : EIATTR_KPARAM_INFO
	.align		4
.L_191:
        /*0088*/ 	.byte	0x04, 0x17
        /*008a*/ 	.short	(.L_193 - .L_192)
.L_192:
        /*008c*/ 	.word	0x00000000
        /*0090*/ 	.short	0x0002
        /*0092*/ 	.short	0x0010
        /*0094*/ 	.byte	0x00, 0xf5, 0x21, 0x00


	//----- nvinfo : EIATTR_KPARAM_INFO
	.align		4
.L_193:
        /*0098*/ 	.byte	0x04, 0x17
        /*009a*/ 	.short	(.L_195 - .L_194)
.L_194:
        /*009c*/ 	.word	0x00000000
        /*00a0*/ 	.short	0x0001
        /*00a2*/ 	.short	0x0008
        /*00a4*/ 	.byte	0x00, 0xf5, 0x21, 0x00


	//----- nvinfo : EIATTR_KPARAM_INFO
	.align		4
.L_195:
        /*00a8*/ 	.byte	0x04, 0x17
        /*00aa*/ 	.short	(.L_197 - .L_196)
.L_196:
        /*00ac*/ 	.word	0x00000000
        /*00b0*/ 	.short	0x0000
        /*00b2*/ 	.short	0x0000
        /*00b4*/ 	.byte	0x00, 0xf5, 0x21, 0x00


	//----- nvinfo : EIATTR_SPARSE_MMA_MASK
	.align		4
.L_197:
        /*00b8*/ 	.byte	0x03, 0x50
        /*00ba*/ 	.short	0x0000


	//----- nvinfo : EIATTR_MAXREG_COUNT
	.align		4
        /*00bc*/ 	.byte	0x03, 0x1b
        /*00be*/ 	.short	0x00ff


	//----- nvinfo : EIATTR_EXTERNS
	.align		4
        /*00c0*/ 	.byte	0x04, 0x0f
        /*00c2*/ 	.short	(.L_199 - .L_198)


	//   ....[0]....
	.align		4
.L_198:
        /*00c4*/ 	.word	index@(vprintf)


	//----- nvinfo : EIATTR_MERCURY_ISA_VERSION
	.align		4
.L_199:
        /*00c8*/ 	.byte	0x03, 0x5f
        /*00ca*/ 	.short	0x0101


	//----- nvinfo : EIATTR_VRC_CTA_INIT_COUNT
	.align		4
        /*00cc*/ 	.byte	0x02, 0x4a
	.zero		1
	.zero		1


	//----- nvinfo : EIATTR_SYSCALL_OFFSETS
	.align		4
        /*00d0*/ 	.byte	0x04, 0x46
        /*00d2*/ 	.short	(.L_201 - .L_200)


	//   ....[0]....
.L_200:
        /*00d4*/ 	.word	0x00000700


	//   ....[1]....
        /*00d8*/ 	.word	0x00000a40


	//----- nvinfo : EIATTR_EXIT_INSTR_OFFSETS
	.align		4
.L_201:
        /*00dc*/ 	.byte	0x04, 0x1c
        /*00de*/ 	.short	(.L_203 - .L_202)


	//   ....[0]....
.L_202:
        /*00e0*/ 	.word	0x00000120


	//   ....[1]....
        /*00e4*/ 	.word	0x00000ae0


	//----- nvinfo : EIATTR_CRS_STACK_SIZE
	.align		4
.L_203:
        /*00e8*/ 	.byte	0x04, 0x1e
        /*00ea*/ 	.short	(.L_205 - .L_204)
.L_204:
        /*00ec*/ 	.word	0x00000000


	//----- nvinfo : EIATTR_CBANK_PARAM_SIZE
	.align		4
.L_205:
        /*00f0*/ 	.byte	0x03, 0x19
        /*00f2*/ 	.short	0x0054


	//----- nvinfo : EIATTR_PARAM_CBANK
	.align		4
        /*00f4*/ 	.byte	0x04, 0x0a
        /*00f6*/ 	.short	(.L_207 - .L_206)
	.align		4
.L_206:
        /*00f8*/ 	.word	index@(.nv.constant0._Z14nevyazkaKernelPdS_S_S_S_S_S_S_S_S_j)
        /*00fc*/ 	.short	0x0380
        /*00fe*/ 	.short	0x0054


	//----- nvinfo : EIATTR_SW_WAR
	.align		4
.L_207:
        /*0100*/ 	.byte	0x04, 0x36
        /*0102*/ 	.short	(.L_209 - .L_208)
.L_208:
        /*0104*/ 	.word	0x00000008
.L_209:


//--------------------- .nv.info._Z21initVectorInGpuKernelPij --------------------------
	.section	.nv.info._Z21initVectorInGpuKernelPij,"",@"SHT_CUDA_INFO"
	.sectionflags	@""
	.align	4


	//----- nvinfo : EIATTR_CUDA_API_VERSION
	.align		4
        /*0000*/ 	.byte	0x04, 0x37
        /*0002*/ 	.short	(.L_211 - .L_210)
.L_210:
        /*0004*/ 	.word	0x00000082


	//----- nvinfo : EIATTR_KPARAM_INFO
	.align		4
.L_211:
        /*0008*/ 	.byte	0x04, 0x17
        /*000a*/ 	.short	(.L_213 - .L_212)
.L_212:
        /*000c*/ 	.word	0x00000000
        /*0010*/ 	.short	0x0001
        /*0012*/ 	.short	0x0008
        /*0014*/ 	.byte	0x00, 0xf0, 0x11, 0x00


	//----- nvinfo : EIATTR_KPARAM_INFO
	.align		4
.L_213:
        /*0018*/ 	.byte	0x04, 0x17
        /*001a*/ 	.short	(.L_215 - .L_214)
.L_214:
        /*001c*/ 	.word	0x00000000
        /*0020*/ 	.short	0x0000
        /*0022*/ 	.short	0x0000
        /*0024*/ 	.byte	0x00, 0xf5, 0x21, 0x00


	//----- nvinfo : EIATTR_SPARSE_MMA_MASK
	.align		4
.L_215:
        /*0028*/ 	.byte	0x03, 0x50
        /*002a*/ 	.short	0x0000


	//----- nvinfo : EIATTR_MAXREG_COUNT
	.align		4
        /*002c*/ 	.byte	0x03, 0x1b
        /*002e*/ 	.short	0x00ff


	//----- nvinfo : EIATTR_EXTERNS
	.align		4
        /*0030*/ 	.byte	0x04, 0x0f
        /*0032*/ 	.short	(.L_217 - .L_216)


	//   ....[0]....
	.align		4
.L_216:
        /*0034*/ 	.word	index@(vprintf)


	//----- nvinfo : EIATTR_MERCURY_ISA_VERSION
	.align		4
.L_217:
        /*0038*/ 	.byte	0x03, 0x5f
        /*003a*/ 	.short	0x0101


	//----- nvinfo : EIATTR_VRC_CTA_INIT_COUNT
	.align		4
        /*003c*/ 	.byte	0x02, 0x4a
	.zero		1
	.zero		1


	//----- nvinfo : EIATTR_SYSCALL_OFFSETS
	.align		4
        /*0040*/ 	.byte	0x04, 0x46
        /*0042*/ 	.short	(.L_219 - .L_218)


	//   ....[0]....
.L_218:
        /*0044*/ 	.word	0x00000290


	//   ....[1]....
        /*0048*/ 	.word	0x00000340


	//   ....[2]....
        /*004c*/ 	.word	0x000003e0


	//   ....[3]....
        /*0050*/ 	.word	0x00000480


	//   ....[4]....
        /*0054*/ 	.word	0x00000530


	//   ....[5]....
        /*0058*/ 	.word	0x000005f0


	//   ....[6]....
        /*005c*/ 	.word	0x00000660


	//----- nvinfo : EIATTR_EXIT_INSTR_OFFSETS
	.align		4
.L_219:
        /*0060*/ 	.byte	0x04, 0x1c
        /*0062*/ 	.short	(.L_221 - .L_220)


	//   ....[0]....
.L_220:
        /*0064*/ 	.word	0x00000150


	//   ....[1]....
        /*0068*/ 	.word	0x000006d0


	//   ....[2]....
        /*006c*/ 	.word	0x00000850


	//----- nvinfo : EIATTR_CRS_STACK_SIZE
	.align		4
.L_221:
        /*0070*/ 	.byte	0x04, 0x1e
        /*0072*/ 	.short	(.L_223 - .L_222)
.L_222:
        /*0074*/ 	.word	0x00000000


	//----- nvinfo : EIATTR_CBANK_PARAM_SIZE
	.align		4
.L_223:
        /*0078*/ 	.byte	0x03, 0x19
        /*007a*/ 	.short	0x000c


	//----- nvinfo : EIATTR_PARAM_CBANK
	.align		4
        /*007c*/ 	.byte	0x04, 0x0a
        /*007e*/ 	.short	(.L_225 - .L_224)
	.align		4
.L_224:
        /*0080*/ 	.word	index@(.nv.constant0._Z21initVectorInGpuKernelPij)
        /*0084*/ 	.short	0x0380
        /*0086*/ 	.short	0x000c


	//----- nvinfo : EIATTR_SW_WAR
	.align		4
.L_225:
        /*0088*/ 	.byte	0x04, 0x36
        /*008a*/ 	.short	(.L_227 - .L_226)
.L_226:
        /*008c*/ 	.word	0x00000008
.L_227:


//--------------------- .nv.callgraph             --------------------------
	.section	.nv.callgraph,"",@"SHT_CUDA_CALLGRAPH"
	.align	4
	.sectionentsize	8
	.align		4
        /*0000*/ 	.word	0x00000000
	.align		4
        /*0004*/ 	.word	0xffffffff
	.align		4
        /*0008*/ 	.word	index@(_Z11awrRrKernelPdS_S_S_S_S_S_S_S_S_S_j)
	.align		4
        /*000c*/ 	.word	index@(vprintf)
	.align		4
        /*0010*/ 	.word	index@(_Z24nevyazkaGreaterEpsKernelPiPdjd)
	.align		4
        /*0014*/ 	.word	index@(vprintf)
	.align		4
        /*0018*/ 	.word	index@(_Z14nevyazkaKernelPdS_S_S_S_S_S_S_S_S_j)
	.align		4
        /*001c*/ 	.word	index@(vprintf)
	.align		4
        /*0020*/ 	.word	index@(_Z21initVectorInGpuKernelPij)
	.align		4
        /*0024*/ 	.word	index@(vprintf)
	.align		4
        /*0028*/ 	.word	0x00000000
	.align		4
        /*002c*/ 	.word	0xfffffffe
	.align		4
        /*0030*/ 	.word	0x00000000
	.align		4
        /*0034*/ 	.word	0xfffffffd
	.align		4
        /*0038*/ 	.word	0x00000000
	.align		4
        /*003c*/ 	.word	0xfffffffc


//--------------------- .nv.constant4             --------------------------
	.section	.nv.constant4,"a",@progbits
	.align	8
	.align		8
.nv.constant4:
        /*0000*/ 	.dword	vprintf
	.align		8
        /*0008*/ 	.dword	$str
	.align		8
        /*0010*/ 	.dword	$str$1
	.align		8
        /*0018*/ 	.dword	$str$2
	.align		8
        /*0020*/ 	.dword	$str$3
	.align		8
        /*0028*/ 	.dword	$str$4
	.align		8
        /*0030*/ 	.dword	$str$5
	.align		8
        /*0038*/ 	.dword	$str$6
	.align		8
        /*0040*/ 	.dword	$str$7
	.align		8
        /*0048*/ 	.dword	$str$8
	.align		8
        /*0050*/ 	.dword	$str$9
	.align		8
        /*0058*/ 	.dword	$str$10
	.align		8
        /*0060*/ 	.dword	$str$11
	.align		8
        /*0068*/ 	.dword	$str$12
	.align		8
        /*0070*/ 	.dword	$str$13
	.align		8
        /*0078*/ 	.dword	$str$14
	.align		8
        /*0080*/ 	.dword	$str$15
	.align		8
        /*0088*/ 	.dword	$str$17
	.align		8
        /*0090*/ 	.dword	$str$18
	.align		8
        /*0098*/ 	.dword	$str$19
	.align		8
        /*00a0*/ 	.dword	$str$20


//--------------------- .text._Z11awrRrKernelPdS_S_S_S_S_S_S_S_S_S_j --------------------------
	.section	.text._Z11awrRrKernelPdS_S_S_S_S_S_S_S_S_S_j,"ax",@progbits
	.align	128
        .global         _Z11awrRrKernelPdS_S_S_S_S_S_S_S_S_S_j
        .type           _Z11awrRrKernelPdS_S_S_S_S_S_S_S_S_S_j,@function
        .size           _Z11awrRrKernelPdS_S_S_S_S_S_S_S_S_S_j,(.L_x_252 - _Z11awrRrKernelPdS_S_S_S_S_S_S_S_S_S_j)
        .other          _Z11awrRrKernelPdS_S_S_S_S_S_S_S_S_S_j,@"STO_CUDA_ENTRY STV_DEFAULT"
_Z11awrRrKernelPdS_S_S_S_S_S_S_S_S_S_j:
.text._Z11awrRrKernelPdS_S_S_S_S_S_S_S_S_S_j:
[----:B------:R-:W0:Y:S01]  /*0000*/  LDC R1, c[0x0][0x37c] ;  /* 0x0000df00ff017b82 */ /* 0x000e220000000800 */
[----:B------:R-:W1:Y:S01]  /*0010*/  S2R R3, SR_CTAID.Y ;  /* 0x0000000000037919 */ /* 0x000e620000002600 */
[----:B------:R-:W2:Y:S01]  /*0020*/  LDCU UR5, c[0x0][0x2fc] ;  /* 0x00005f80ff0577ac */ /* 0x000ea20008000800 */
[----:B0-----:R-:W-:Y:S01]  /*0030*/  VIADD R1, R1, 0xfffffff8 ;  /* 0xfffffff801017836 */ /* 0x001fe20000000000 */
[----:B------:R-:W1:Y:S01]  /*0040*/  S2R R0, SR_TID.Y ;  /* 0x0000000000007919 */ /* 0x000e620000002200 */
[----:B------:R-:W0:Y:S01]  /*0050*/  LDCU UR6, c[0x0][0x360] ;  /* 0x00006c00ff0677ac */ /* 0x000e220008000800 */
[----:B------:R-:W0:Y:S01]  /*0060*/  S2R R4, SR_CTAID.X ;  /* 0x0000000000047919 */ /* 0x000e220000002500 */
[----:B------:R-:W1:Y:S01]  /*0070*/  LDCU UR7, c[0x0][0x364] ;  /* 0x00006c80ff0777ac */ /* 0x000e620008000800 */
[----:B------:R-:W0:Y:S01]  /*0080*/  S2R R5, SR_TID.X ;  /* 0x0000000000057919 */ /* 0x000e220000002100 */
[----:B------:R-:W3:Y:S02]  /*0090*/  LDCU UR4, c[0x0][0x2f8] ;  /* 0x00005f00ff0477ac */ /* 0x000ee40008000800 */
[----:B---3--:R-:W-:Y:S01]  /*00a0*/  IADD3 R16, P1, PT, R1, UR4, RZ ;  /* 0x0000000401107c10 */ /* 0x008fe2000ff3e0ff */
[----:B-1----:R-:W-:-:S04]  /*00b0*/  IMAD R3, R3, UR7, R0 ;  /* 0x0000000703037c24 */ /* 0x002fc8000f8e0200 */
[----:B------:R-:W-:Y:S02]  /*00c0*/  VIADD R2, R3, 0xfffffffb ;  /* 0xfffffffb03027836 */ /* 0x000fe40000000000 */
[----:B0-----:R-:W-:-:S03]  /*00d0*/  IMAD R4, R4, UR6, R5 ;  /* 0x0000000604047c24 */ /* 0x001fc6000f8e0205 */
[----:B------:R-:W-:Y:S02]  /*00e0*/  ISETP.GE.U32.AND P0, PT, R2, -0x4, PT ;  /* 0xfffffffc0200780c */ /* 0x000fe40003f06070 */
[----:B--2---:R-:W-:Y:S01]  /*00f0*/  IADD3.X R2, PT, PT, RZ, UR5, RZ, P1, !PT ;  /* 0x00000005ff027c10 */ /* 0x004fe20008ffe4ff */
[----:B------:R-:W-:-:S05]  /*0100*/  VIADD R0, R4, 0xfffffffc ;  /* 0xfffffffc04007836 */ /* 0x000fca0000000000 */
[----:B------:R-:W-:-:S13]  /*0110*/  ISETP.LT.U32.OR P0, PT, R0, -0x3, !P0 ;  /* 0xfffffffd0000780c */ /* 0x000fda0004701470 */
[----:B------:R-:W-:Y:S05]  /*0120*/  @P0 EXIT ;  /* 0x000000000000094d */ /* 0x000fea0003800000 */
[----:B------:R-:W0:Y:S01]  /*0130*/  LDCU.64 UR6, c[0x0][0x3c8] ;  /* 0x00007900ff0677ac */ /* 0x000e220008000a00 */
[----:B------:R-:W-:Y:S01]  /*0140*/  IMAD R5, R3, 0x5, R4 ;  /* 0x0000000503057824 */ /* 0x000fe200078e0204 */
[----:B------:R-:W1:Y:S03]  /*0150*/  LDCU.64 UR36, c[0x0][0x358] ;  /* 0x00006b00ff2477ac */ /* 0x000e660008000a00 */
[----:B------:R-:W-:Y:S01]  /*0160*/  IMAD.WIDE.U32 R6, R5, 0x8, RZ ;  /* 0x0000000805067825 */ /* 0x000fe200078e00ff */
[----:B------:R-:W2:Y:S03]  /*0170*/  LDCU UR8, c[0x0][0x3d8] ;  /* 0x00007b00ff0877ac */ /* 0x000ea60008000800 */
[----:B------:R-:W-:Y:S02]  /*0180*/  IMAD.MOV.U32 R17, RZ, RZ, R6 ;  /* 0x000000ffff117224 */ /* 0x000fe400078e0006 */
[----:B------:R-:W-:Y:S01]  /*0190*/  IMAD.MOV.U32 R42, RZ, RZ, R7 ;  /* 0x000000ffff2a7224 */ /* 0x000fe200078e0007 */
[----:B------:R-:W3:Y:S01]  /*01a0*/  LDCU.128 UR12, c[0x0][0x380] ;  /* 0x00007000ff0c77ac */ /* 0x000ee20008000c00 */
[----:B------:R-:W-:Y:S01]  /*01b0*/  UMOV UR4, URZ ;  /* 0x000000ff00047c82 */ /* 0x000fe20008000000 */
[----:B0-----:R-:W-:-:S04]  /*01c0*/  UIADD3 UR5, UP0, UPT, UR6, 0xf0, URZ ;  /* 0x000000f006057890 */ /* 0x001fc8000ff1e0ff */
[----:B------:R-:W-:-:S03]  /*01d0*/  UIADD3.X UR6, UPT, UPT, URZ, UR7, URZ, UP0, !UPT ;  /* 0x00000007ff067290 */ /* 0x000fc600087fe4ff */
[----:B-12---:R-:W-:-:S09]  /*01e0*/  UMOV UR7, 0x8 ;  /* 0x0000000800077882 */ /* 0x006fd20000000000 */
.L_x_8:
[----:B------:R-:W-:Y:S01]  /*01f0*/  ISETP.GE.U32.AND P0, PT, R5, UR8, PT ;  /* 0x0000000805007c0c */ /* 0x000fe2000bf06070 */
[----:B------:R-:W-:Y:S01]  /*0200*/  UIADD3 UR7, UP0, UPT, UR7, -0x2, URZ ;  /* 0xfffffffe07077890 */ /* 0x000fe2000ff1e0ff */
[----:B------:R-:W-:Y:S03]  /*0210*/  BSSY.RECONVERGENT B0, `(.L_x_0) ;  /* 0x00000ad000007945 */ /* 0x000fe60003800200 */
[----:B------:R-:W-:Y:S02]  /*0220*/  UIADD3.X UR4, UPT, UPT, UR4, -0x1, URZ, UP0, !UPT ;  /* 0xffffffff04047890 */ /* 0x000fe400087fe4ff */
[----:B------:R-:W-:-:S04]  /*0230*/  UISETP.NE.U32.AND UP0, UPT, UR7, URZ, UPT ;  /* 0x000000ff0700728c */ /* 0x000fc8000bf05070 */
[----:B------:R-:W-:Y:S02]  /*0240*/  UISETP.NE.AND.EX UP0, UPT, UR4, URZ, UPT, UP0 ;  /* 0x000000ff0400728c */ /* 0x000fe4000bf05300 */
[----:B0-----:R-:W-:Y:S09]  /*0250*/  @P0 BRA `(.L_x_1) ;  /* 0x0000000800a00947 */ /* 0x001ff20003800000 */
[----:B------:R-:W0:Y:S08]  /*0260*/  LDC.64 R6, c[0x0][0x3a0] ;  /* 0x0000e800ff067b82 */ /* 0x000e300000000a00 */
[----:B------:R-:W1:Y:S08]  /*0270*/  LDC.64 R8, c[0x0][0x398] ;  /* 0x0000e600ff087b82 */ /* 0x000e700000000a00 */
[----:B------:R-:W2:Y:S01]  /*0280*/  LDC.64 R12, c[0x0][0x3b0] ;  /* 0x0000ec00ff0c7b82 */ /* 0x000ea20000000a00 */
[----:B0-----:R-:W-:-:S07]  /*0290*/  IADD3 R6, P0, P1, R17, 0x1e0, R6 ;  /* 0x000001e011067810 */ /* 0x001fce000791e006 */
[----:B------:R-:W0:Y:S01]  /*02a0*/  LDC.64 R24, c[0x0][0x3d0] ;  /* 0x0000f400ff187b82 */ /* 0x000e220000000a00 */
[----:B------:R-:W-:-:S05]  /*02b0*/  IADD3.X R7, PT, PT, R42, R7, RZ, P0, P1 ;  /* 0x000000072a077210 */ /* 0x000fca00007e24ff */
[----:B------:R-:W4:Y:S02]  /*02c0*/  LDG.E.64 R32, desc[UR36][R6.64+-0xf0] ;  /* 0xffff102406207981 */ /* 0x000f24000c1e1b00 */
[----:B------:R-:W5:Y:S01]  /*02d0*/  LDC.64 R10, c[0x0][0x3a8] ;  /* 0x0000ea00ff0a7b82 */ /* 0x000f620000000a00 */
[C---:B-1----:R-:W-:Y:S01]  /*02e0*/  IADD3 R8, P0, P1, R17.reuse, 0x2d0, R8 ;  /* 0x000002d011087810 */ /* 0x042fe2000791e008 */
[----:B------:R-:W-:Y:S03]  /*02f0*/  BSSY.RECONVERGENT B1, `(.L_x_2) ;  /* 0x0000057000017945 */ /* 0x000fe60003800200 */
[C---:B------:R-:W-:Y:S02]  /*0300*/  IADD3.X R9, PT, PT, R42.reuse, R9, RZ, P0, P1 ;  /* 0x000000092a097210 */ /* 0x040fe400007e24ff */
[----:B--2---:R-:W-:Y:S01]  /*0310*/  IADD3 R12, P0, P1, R17, 0x1e0, R12 ;  /* 0x000001e0110c7810 */ /* 0x004fe2000791e00c */
[----:B------:R-:W1:Y:S03]  /*0320*/  LDC.64 R18, c[0x0][0x3c0] ;  /* 0x0000f000ff127b82 */ /* 0x000e660000000a00 */
[----:B------:R-:W-:-:S02]  /*0330*/  IADD3.X R13, PT, PT, R42, R13, RZ, P0, P1 ;  /* 0x0000000d2a0d7210 */ /* 0x000fc400007e24ff */
[----:B0-----:R-:W-:-:S03]  /*0340*/  IADD3 R24, P0, P1, R17, 0xf0, R24 ;  /* 0x000000f011187810 */ /* 0x001fc6000791e018 */
[----:B------:R-:W0:Y:S01]  /*0350*/  LDC.64 R14, c[0x0][0x3b8] ;  /* 0x0000ee00ff0e7b82 */ /* 0x000e220000000a00 */
[----:B------:R-:W-:-:S07]  /*0360*/  IADD3.X R25, PT, PT, R42, R25, RZ, P0, P1 ;  /* 0x000000192a197210 */ /* 0x000fce00007e24ff */
[----:B------:R-:W2:Y:S01]  /*0370*/  LDC.64 R26, c[0x0][0x390] ;  /* 0x0000e400ff1a7b82 */ /* 0x000ea20000000a00 */
[----:B-----5:R-:W-:-:S04]  /*0380*/  IADD3 R10, P2, P3, R17, 0x1e0, R10 ;  /* 0x000001e0110a7810 */ /* 0x020fc80007b5e00a */
[----:B------:R-:W-:Y:S02]  /*0390*/  IADD3.X R11, PT, PT, R42, R11, RZ, P2, P3 ;  /* 0x0000000b2a0b7210 */ /* 0x000fe400017e64ff */
[----:B-1----:R-:W-:-:S04]  /*03a0*/  IADD3 R18, P4, P5, R17, 0xf0, R18 ;  /* 0x000000f011127810 */ /* 0x002fc80007d9e012 */
[----:B------:R-:W-:Y:S02]  /*03b0*/  IADD3.X R19, PT, PT, R42, R19, RZ, P4, P5 ;  /* 0x000000132a137210 */ /* 0x000fe400027ea4ff */
[----:B0-----:R-:W-:-:S04]  /*03c0*/  IADD3 R14, P2, P3, R17, 0x1e0, R14 ;  /* 0x000001e0110e7810 */ /* 0x001fc80007b5e00e */
[C---:B------:R-:W-:Y:S02]  /*03d0*/  IADD3.X R15, PT, PT, R42.reuse, R15, RZ, P2, P3 ;  /* 0x0000000f2a0f7210 */ /* 0x040fe400017e64ff */
[C---:B---3--:R-:W-:Y:S02]  /*03e0*/  IADD3 R20, P2, PT, R17.reuse, UR12, RZ ;  /* 0x0000000c11147c10 */ /* 0x048fe4000ff5e0ff */
[C---:B--2---:R-:W-:Y:S02]  /*03f0*/  IADD3 R26, P4, PT, R17.reuse, R26, RZ ;  /* 0x0000001a111a7210 */ /* 0x044fe40007f9e0ff */
[----:B------:R-:W-:Y:S02]  /*0400*/  IADD3 R22, P3, PT, R17, UR14, RZ ;  /* 0x0000000e11167c10 */ /* 0x000fe4000ff7e0ff */
[C---:B------:R-:W-:Y:S01]  /*0410*/  IADD3.X R21, PT, PT, R42.reuse, UR13, RZ, P2, !PT ;  /* 0x0000000d2a157c10 */ /* 0x040fe200097fe4ff */
[C---:B------:R-:W-:Y:S01]  /*0420*/  IMAD.X R27, R42.reuse, 0x1, R27, P4 ;  /* 0x000000012a1b7824 */ /* 0x040fe200020e061b */
[----:B------:R-:W-:Y:S01]  /*0430*/  IADD3.X R23, PT, PT, R42, UR15, RZ, P3, !PT ;  /* 0x0000000f2a177c10 */ /* 0x000fe20009ffe4ff */
[----:B----4-:R-:W-:-:S14]  /*0440*/  DSETP.GT.AND P0, PT, R32, RZ, PT ;  /* 0x000000ff2000722a */ /* 0x010fdc0003f04000 */
[----:B------:R-:W-:Y:S05]  /*0450*/  @!P0 BRA `(.L_x_3) ;  /* 0x0000000400008947 */ /* 0x000fea0003800000 */
[----:B------:R-:W2:Y:S04]  /*0460*/  LDG.E.64 R30, desc[UR36][R12.64+-0xf0] ;  /* 0xffff10240c1e7981 */ /* 0x000ea8000c1e1b00 */
[----:B------:R-:W2:Y:S04]  /*0470*/  LDG.E.64 R28, desc[UR36][R8.64+-0x1e8] ;  /* 0xfffe1824081c7981 */ /* 0x000ea8000c1e1b00 */
[----:B------:R-:W3:Y:S04]  /*0480*/  LDG.E.64 R34, desc[UR36][R10.64+-0xf0] ;  /* 0xffff10240a227981 */ /* 0x000ee8000c1e1b00 */
[----:B------:R-:W3:Y:S04]  /*0490*/  LDG.E.64 R38, desc[UR36][R8.64+-0x1d8] ;  /* 0xfffe282408267981 */ /* 0x000ee8000c1e1b00 */
[----:B------:R-:W4:Y:S04]  /*04a0*/  LDG.E.64 R36, desc[UR36][R8.64+-0x1b8] ;  /* 0xfffe482408247981 */ /* 0x000f28000c1e1b00 */
[----:B------:R-:W5:Y:S04]  /*04b0*/  LDG.E.64 R40, desc[UR36][R8.64+-0x208] ;  /* 0xfffdf82408287981 */ /* 0x000f68000c1e1b00 */
[----:B------:R-:W5:Y:S01]  /*04c0*/  LDG.E.64 R44, desc[UR36][R8.64+-0x1e0] ;  /* 0xfffe2024082c7981 */ /* 0x000f62000c1e1b00 */
[----:B--2---:R-:W-:-:S03]  /*04d0*/  DMUL R30, R30, R28 ;  /* 0x0000001c1e1e7228 */ /* 0x004fc60000000000 */
[----:B------:R-:W4:Y:S05]  /*04e0*/  LDG.E.64 R28, desc[UR36][R14.64+-0xf0] ;  /* 0xffff10240e1c7981 */ /* 0x000f2a000c1e1b00 */
[----:B---3--:R-:W-:Y:S01]  /*04f0*/  DFMA R38, R34, R38, R30 ;  /* 0x000000262226722b */ /* 0x008fe2000000001e */
[----:B------:R-:W5:Y:S01]  /*0500*/  LDG.E.64 R34, desc[UR36][R18.64] ;  /* 0x0000002412227981 */ /* 0x000f62000c1e1b00 */
[----:B------:R-:W-:-:S04]  /*0510*/  IADD3 R30, P0, PT, R17, UR5, RZ ;  /* 0x00000005111e7c10 */ /* 0x000fc8000ff1e0ff */
[----:B------:R-:W-:Y:S02]  /*0520*/  IADD3.X R31, PT, PT, R42, UR6, RZ, P0, !PT ;  /* 0x000000062a1f7c10 */ /* 0x000fe400087fe4ff */
[----:B----4-:R-:W-:Y:S01]  /*0530*/  DFMA R36, R28, R36, R38 ;  /* 0x000000241c24722b */ /* 0x010fe20000000026 */
[----:B------:R-:W2:Y:S04]  /*0540*/  LDG.E.64 R28, desc[UR36][R8.64+-0xf0] ;  /* 0xffff1024081c7981 */ /* 0x000ea8000c1e1b00 */
[----:B------:R-:W2:Y:S03]  /*0550*/  LDG.E.64 R38, desc[UR36][R30.64] ;  /* 0x000000241e267981 */ /* 0x000ea6000c1e1b00 */
[----:B-----5:R-:W-:Y:S01]  /*0560*/  DFMA R40, R34, R40, R36 ;  /* 0x000000282228722b */ /* 0x020fe20000000024 */
[----:B------:R-:W3:Y:S04]  /*0570*/  LDG.E.64 R34, desc[UR36][R24.64] ;  /* 0x0000002418227981 */ /* 0x000ee8000c1e1b00 */
[----:B------:R-:W3:Y:S03]  /*0580*/  LDG.E.64 R36, desc[UR36][R8.64+-0x2d0] ;  /* 0xfffd302408247981 */ /* 0x000ee6000c1e1b00 */
[----:B--2---:R-:W-:-:S08]  /*0590*/  DFMA R28, R38, R28, R40 ;  /* 0x0000001c261c722b */ /* 0x004fd00000000028 */
[----:B---3--:R-:W-:-:S08]  /*05a0*/  DFMA R28, R34, R36, R28 ;  /* 0x00000024221c722b */ /* 0x008fd0000000001c */
[----:B------:R-:W-:-:S08]  /*05b0*/  DFMA R28, R32, R44, -R28 ;  /* 0x0000002c201c722b */ /* 0x000fd0000000081c */
[----:B------:R-:W-:-:S07]  /*05c0*/  DMUL R28, R44, R28 ;  /* 0x0000001c2c1c7228 */ /* 0x000fce0000000000 */
[----:B------:R0:W-:Y:S04]  /*05d0*/  STG.E.64 desc[UR36][R20.64+0xf0], R28 ;  /* 0x0000f01c14007986 */ /* 0x0001e8000c101b24 */
[----:B------:R-:W2:Y:S04]  /*05e0*/  LDG.E.64 R36, desc[UR36][R14.64+-0xf0] ;  /* 0xffff10240e247981 */ /* 0x000ea8000c1e1b00 */
[----:B------:R-:W2:Y:S04]  /*05f0*/  LDG.E.64 R34, desc[UR36][R8.64+-0x1b8] ;  /* 0xfffe482408227981 */ /* 0x000ea8000c1e1b00 */
[----:B------:R-:W3:Y:S04]  /*0600*/  LDG.E.64 R40, desc[UR36][R10.64+-0xf0] ;  /* 0xffff10240a287981 */ /* 0x000ee8000c1e1b00 */
[----:B0-----:R-:W4:Y:S04]  /*0610*/  LDG.E.64 R28, desc[UR36][R6.64+-0xf0] ;  /* 0xffff1024061c7981 */ /* 0x001f28000c1e1b00 */
[----:B------:R-:W3:Y:S04]  /*0620*/  LDG.E.64 R38, desc[UR36][R8.64+-0x1d8] ;  /* 0xfffe282408267981 */ /* 0x000ee8000c1e1b00 */
[----:B------:R-:W5:Y:S04]  /*0630*/  LDG.E.64 R30, desc[UR36][R30.64] ;  /* 0x000000241e1e7981 */ /* 0x000f68000c1e1b00 */
[----:B------:R-:W5:Y:S04]  /*0640*/  LDG.E.64 R32, desc[UR36][R8.64+-0xf0] ;  /* 0xffff102408207981 */ /* 0x000f68000c1e1b00 */
[----:B------:R-:W5:Y:S01]  /*0650*/  LDG.E.64 R44, desc[UR36][R8.64+-0x1e0] ;  /* 0xfffe2024082c7981 */ /* 0x000f62000c1e1b00 */
[----:B------:R-:W-:Y:S01]  /*0660*/  BSSY.RECONVERGENT B2, `(.L_x_4) ;  /* 0x0000019000027945 */ /* 0x000fe20003800200 */
[----:B--2---:R-:W-:Y:S01]  /*0670*/  DMUL R34, R36, R34 ;  /* 0x0000002224227228 */ /* 0x004fe20000000000 */
[----:B----4-:R-:W0:Y:S01]  /*0680*/  MUFU.RCP64H R37, R29 ;  /* 0x0000001d00257308 */ /* 0x010e220000001800 */
[----:B------:R-:W-:-:S06]  /*0690*/  MOV R36, 0x1 ;  /* 0x0000000100247802 */ /* 0x000fcc0000000f00 */
[----:B---3--:R-:W-:Y:S02]  /*06a0*/  DFMA R38, R40, R38, R34 ;  /* 0x000000262826722b */ /* 0x008fe40000000022 */
[----:B0-----:R-:W-:-:S08]  /*06b0*/  DFMA R34, -R28, R36, 1 ;  /* 0x3ff000001c22742b */ /* 0x001fd00000000124 */
[----:B------:R-:W-:Y:S02]  /*06c0*/  DFMA R34, R34, R34, R34 ;  /* 0x000000222222722b */ /* 0x000fe40000000022 */
[----:B-----5:R-:W-:Y:S02]  /*06d0*/  DFMA R32, R30, R32, R38 ;  /* 0x000000201e20722b */ /* 0x020fe40000000026 */
[----:B------:R-:W-:-:S04]  /*06e0*/  DMUL R38, R28, 0.5 ;  /* 0x3fe000001c267828 */ /* 0x000fc80000000000 */
[----:B------:R-:W-:-:S04]  /*06f0*/  DFMA R34, R36, R34, R36 ;  /* 0x000000222422722b */ /* 0x000fc80000000024 */
[----:B------:R-:W-:-:S04]  /*0700*/  DFMA R32, R38, R44, -R32 ;  /* 0x0000002c2620722b */ /* 0x000fc80000000820 */
[----:B------:R-:W-:-:S04]  /*0710*/  DFMA R30, -R28, R34, 1 ;  /* 0x3ff000001c1e742b */ /* 0x000fc80000000122 */
[----:B------:R-:W-:-:S04]  /*0720*/  DMUL R32, R32, R32 ;  /* 0x0000002020207228 */ /* 0x000fc80000000000 */
[----:B------:R-:W-:-:S08]  /*0730*/  DFMA R30, R34, R30, R34 ;  /* 0x0000001e221e722b */ /* 0x000fd00000000022 */
[----:B------:R-:W-:-:S08]  /*0740*/  DMUL R34, R32, R30 ;  /* 0x0000001e20227228 */ /* 0x000fd00000000000 */
[----:B------:R-:W-:-:S08]  /*0750*/  DFMA R36, -R28, R34, R32 ;  /* 0x000000221c24722b */ /* 0x000fd00000000120 */
[----:B------:R-:W-:Y:S01]  /*0760*/  DFMA R30, R30, R36, R34 ;  /* 0x000000241e1e722b */ /* 0x000fe20000000022 */
[----:B------:R-:W-:-:S09]  /*0770*/  FSETP.GEU.AND P1, PT, |R33|, 6.5827683646048100446e-37, PT ;  /* 0x036000002100780b */ /* 0x000fd20003f2e200 */
[----:B------:R-:W-:-:S05]  /*0780*/  FFMA R0, RZ, R29, R31 ;  /* 0x0000001dff007223 */ /* 0x000fca000000001f */
[----:B------:R-:W-:-:S13]  /*0790*/  FSETP.GT.AND P0, PT, |R0|, 1.469367938527859385e-39, PT ;  /* 0x001000000000780b */ /* 0x000fda0003f04200 */
[----:B------:R-:W-:Y:S05]  /*07a0*/  @P0 BRA P1, `(.L_x_5) ;  /* 0x0000000000100947 */ /* 0x000fea0000800000 */
[----:B------:R-:W-:Y:S01]  /*07b0*/  IMAD.MOV.U32 R35, RZ, RZ, R28 ;  /* 0x000000ffff237224 */ /* 0x000fe200078e001c */
[----:B------:R-:W-:Y:S01]  /*07c0*/  MOV R0, 0x7f0 ;  /* 0x000007f000007802 */ /* 0x000fe20000000f00 */
[----:B------:R-:W-:-:S07]  /*07d0*/  IMAD.MOV.U32 R36, RZ, RZ, R29 ;  /* 0x000000ffff247224 */ /* 0x000fce00078e001d */
[----:B------:R-:W-:Y:S05]  /*07e0*/  CALL.REL.NOINC `($__internal_0_$__cuda_sm20_div_rn_f64_full) ;  /* 0x0000005800b07944 */ /* 0x000fea0003c00000 */
.L_x_5:
[----:B------:R-:W-:Y:S05]  /*07f0*/  BSYNC.RECONVERGENT B2 ;  /* 0x0000000000027941 */ /* 0x000fea0003800200 */
.L_x_4:
[----:B------:R0:W-:Y:S04]  /*0800*/  STG.E.64 desc[UR36][R22.64+0xf0], R30 ;  /* 0x0000f01e16007986 */ /* 0x0001e8000c101b24 */
[----:B------:R-:W2:Y:S04]  /*0810*/  LDG.E.64 R28, desc[UR36][R6.64+-0xf0] ;  /* 0xffff1024061c7981 */ /* 0x000ea8000c1e1b00 */
[----:B------:R-:W2:Y:S02]  /*0820*/  LDG.E.64 R32, desc[UR36][R8.64+-0x1e0] ;  /* 0xfffe202408207981 */ /* 0x000ea4000c1e1b00 */
[----:B--2---:R-:W-:-:S08]  /*0830*/  DMUL R28, R28, R32 ;  /* 0x000000201c1c7228 */ /* 0x004fd00000000000 */
[----:B------:R-:W-:-:S07]  /*0840*/  DMUL R28, R32, R28 ;  /* 0x0000001c201c7228 */ /* 0x000fce0000000000 */
[----:B------:R0:W-:Y:S04]  /*0850*/  STG.E.64 desc[UR36][R26.64+0xf0], R28 ;  /* 0x0000f01c1a007986 */ /* 0x0001e8000c101b24 */
.L_x_3:
[----:B------:R-:W-:Y:S05]  /*0860*/  BSYNC.RECONVERGENT B1 ;  /* 0x0000000000017941 */ /* 0x000fea0003800200 */
.L_x_2:
[----:B0-----:R-:W2:Y:S02]  /*0870*/  LDG.E.64 R28, desc[UR36][R6.64] ;  /* 0x00000024061c7981 */ /* 0x001ea4000c1e1b00 */
[----:B--2---:R-:W-:-:S14]  /*0880*/  DSETP.GT.AND P0, PT, R28, RZ, PT ;  /* 0x000000ff1c00722a */ /* 0x004fdc0003f04000 */
[----:B------:R-:W-:Y:S05]  /*0890*/  @!P0 BRA `(.L_x_1) ;  /* 0x0000000400108947 */ /* 0x000fea0003800000 */
[----:B------:R-:W2:Y:S04]  /*08a0*/  LDG.E.64 R12, desc[UR36][R12.64] ;  /* 0x000000240c0c7981 */ /* 0x000ea8000c1e1b00 */
[----:B------:R-:W2:Y:S04]  /*08b0*/  LDG.E.64 R36, desc[UR36][R8.64+-0xf8] ;  /* 0xffff082408247981 */ /* 0x000ea8000c1e1b00 */
[----:B------:R-:W3:Y:S04]  /*08c0*/  LDG.E.64 R40, desc[UR36][R10.64] ;  /* 0x000000240a287981 */ /* 0x000ee8000c1e1b00 */
[----:B------:R-:W3:Y:S04]  /*08d0*/  LDG.E.64 R30, desc[UR36][R8.64+-0xe8] ;  /* 0xffff1824081e7981 */ /* 0x000ee8000c1e1b00 */
[----:B------:R-:W4:Y:S04]  /*08e0*/  LDG.E.64 R32, desc[UR36][R14.64] ;  /* 0x000000240e207981 */ /* 0x000f28000c1e1b00 */
[----:B------:R-:W4:Y:S01]  /*08f0*/  LDG.E.64 R34, desc[UR36][R8.64+-0xc8] ;  /* 0xffff382408227981 */ /* 0x000f22000c1e1b00 */
[----:B------:R-:W-:-:S03]  /*0900*/  IADD3 R38, P0, PT, R17, UR5, RZ ;  /* 0x0000000511267c10 */ /* 0x000fc6000ff1e0ff */
[----:B------:R-:W5:Y:S01]  /*0910*/  LDG.E.64 R18, desc[UR36][R18.64+0xf0] ;  /* 0x0000f02412127981 */ /* 0x000f62000c1e1b00 */
[----:B------:R-:W-:-:S03]  /*0920*/  IADD3.X R39, PT, PT, R42, UR6, RZ, P0, !PT ;  /* 0x000000062a277c10 */ /* 0x000fc600087fe4ff */
[----:B------:R-:W5:Y:S04]  /*0930*/  LDG.E.64 R44, desc[UR36][R8.64+-0x118] ;  /* 0xfffee824082c7981 */ /* 0x000f68000c1e1b00 */
[----:B------:R-:W5:Y:S01]  /*0940*/  LDG.E.64 R24, desc[UR36][R24.64+0xf0] ;  /* 0x0000f02418187981 */ /* 0x000f62000c1e1b00 */
[----:B--2---:R-:W-:-:S03]  /*0950*/  DMUL R36, R12, R36 ;  /* 0x000000240c247228 */ /* 0x004fc60000000000 */
[----:B------:R-:W2:Y:S05]  /*0960*/  LDG.E.64 R12, desc[UR36][R8.64] ;  /* 0x00000024080c7981 */ /* 0x000eaa000c1e1b00 */
[----:B---3--:R-:W-:Y:S01]  /*0970*/  DFMA R36, R40, R30, R36 ;  /* 0x0000001e2824722b */ /* 0x008fe20000000024 */
[----:B------:R-:W2:Y:S07]  /*0980*/  LDG.E.64 R30, desc[UR36][R38.64+0xf0] ;  /* 0x0000f024261e7981 */ /* 0x000eae000c1e1b00 */
[----:B----4-:R-:W-:Y:S01]  /*0990*/  DFMA R32, R32, R34, R36 ;  /* 0x000000222020722b */ /* 0x010fe20000000024 */
[----:B------:R-:W3:Y:S04]  /*09a0*/  LDG.E.64 R34, desc[UR36][R8.64+-0x1e0] ;  /* 0xfffe202408227981 */ /* 0x000ee8000c1e1b00 */
[----:B------:R-:W4:Y:S03]  /*09b0*/  LDG.E.64 R36, desc[UR36][R8.64+-0xf0] ;  /* 0xffff102408247981 */ /* 0x000f26000c1e1b00 */
[----:B-----5:R-:W-:-:S08]  /*09c0*/  DFMA R32, R18, R44, R32 ;  /* 0x0000002c1220722b */ /* 0x020fd00000000020 */
[----:B--2---:R-:W-:-:S08]  /*09d0*/  DFMA R12, R30, R12, R32 ;  /* 0x0000000c1e0c722b */ /* 0x004fd00000000020 */
[----:B---3--:R-:W-:-:S08]  /*09e0*/  DFMA R12, R24, R34, R12 ;  /* 0x00000022180c722b */ /* 0x008fd0000000000c */
[----:B----4-:R-:W-:-:S08]  /*09f0*/  DFMA R12, R28, R36, -R12 ;  /* 0x000000241c0c722b */ /* 0x010fd0000000080c */
[----:B------:R-:W-:-:S07]  /*0a00*/  DMUL R36, R36, R12 ;  /* 0x0000000c24247228 */ /* 0x000fce0000000000 */
[----:B------:R0:W-:Y:S04]  /*0a10*/  STG.E.64 desc[UR36][R20.64+0x1e0], R36 ;  /* 0x0001e02414007986 */ /* 0x0001e8000c101b24 */
[----:B------:R-:W2:Y:S04]  /*0a20*/  LDG.E.64 R12, desc[UR36][R6.64] ;  /* 0x00000024060c7981 */ /* 0x000ea8000c1e1b00 */
[----:B------:R-:W3:Y:S04]  /*0a30*/  LDG.E.64 R14, desc[UR36][R14.64] ;  /* 0x000000240e0e7981 */ /* 0x000ee8000c1e1b00 */
[----:B------:R-:W3:Y:S04]  /*0a40*/  LDG.E.64 R32, desc[UR36][R8.64+-0xc8] ;  /* 0xffff382408207981 */ /* 0x000ee8000c1e1b00 */
[----:B------:R-:W4:Y:S04]  /*0a50*/  LDG.E.64 R10, desc[UR36][R10.64] ;  /* 0x000000240a0a7981 */ /* 0x000f28000c1e1b00 */
[----:B------:R-:W4:Y:S04]  /*0a60*/  LDG.E.64 R30, desc[UR36][R8.64+-0xe8] ;  /* 0xffff1824081e7981 */ /* 0x000f28000c1e1b00 */
[----:B------:R-:W5:Y:S04]  /*0a70*/  LDG.E.64 R38, desc[UR36][R38.64+0xf0] ;  /* 0x0000f02426267981 */ /* 0x000f68000c1e1b00 */
[----:B------:R-:W5:Y:S04]  /*0a80*/  LDG.E.64 R28, desc[UR36][R8.64] ;  /* 0x00000024081c7981 */ /* 0x000f68000c1e1b00 */
[----:B------:R-:W5:Y:S01]  /*0a90*/  LDG.E.64 R24, desc[UR36][R8.64+-0xf0] ;  /* 0xffff102408187981 */ /* 0x000f62000c1e1b00 */
[----:B------:R-:W-:Y:S01]  /*0aa0*/  IMAD.MOV.U32 R18, RZ, RZ, 0x1 ;  /* 0x00000001ff127424 */ /* 0x000fe200078e00ff */
[----:B------:R-:W-:Y:S01]  /*0ab0*/  BSSY.RECONVERGENT B1, `(.L_x_6) ;  /* 0x000001c000017945 */ /* 0x000fe20003800200 */
[----:B--2---:R-:W0:Y:S01]  /*0ac0*/  MUFU.RCP64H R19, R13 ;  /* 0x0000000d00137308 */ /* 0x004e220000001800 */
[----:B---3--:R-:W-:-:S03]  /*0ad0*/  DMUL R32, R14, R32 ;  /* 0x000000200e207228 */ /* 0x008fc60000000000 */
[----:B0-----:R-:W-:-:S05]  /*0ae0*/  DFMA R20, -R12, R18, 1 ;  /* 0x3ff000000c14742b */ /* 0x001fca0000000112 */
[----:B----4-:R-:W-:-:S03]  /*0af0*/  DFMA R30, R10, R30, R32 ;  /* 0x0000001e0a1e722b */ /* 0x010fc60000000020 */
[----:B------:R-:W-:-:S05]  /*0b00*/  DFMA R20, R20, R20, R20 ;  /* 0x000000141414722b */ /* 0x000fca0000000014 */
[----:B-----5:R-:W-:Y:S02]  /*0b10*/  DFMA R28, R38, R28, R30 ;  /* 0x0000001c261c722b */ /* 0x020fe4000000001e */
[----:B------:R-:W-:Y:S02]  /*0b20*/  DMUL R10, R12, 0.5 ;  /* 0x3fe000000c0a7828 */ /* 0x000fe40000000000 */
[----:B------:R-:W-:-:S06]  /*0b30*/  DFMA R20, R18, R20, R18 ;  /* 0x000000141214722b */ /* 0x000fcc0000000012 */
[----:B------:R-:W-:Y:S02]  /*0b40*/  DFMA R10, R10, R24, -R28 ;  /* 0x000000180a0a722b */ /* 0x000fe4000000081c */
[----:B------:R-:W-:-:S06]  /*0b50*/  DFMA R14, -R12, R20, 1 ;  /* 0x3ff000000c0e742b */ /* 0x000fcc0000000114 */
[----:B------:R-:W-:Y:S02]  /*0b60*/  DMUL R24, R10, R10 ;  /* 0x0000000a0a187228 */ /* 0x000fe40000000000 */
        /* <DEDUP_REMOVED lines=8> */
[----:B------:R-:W-:Y:S01]  /*0bf0*/  MOV R32, R24 ;  /* 0x0000001800207202 */ /* 0x000fe20000000f00 */
[----:B------:R-:W-:Y:S01]  /*0c00*/  IMAD.MOV.U32 R33, RZ, RZ, R25 ;  /* 0x000000ffff217224 */ /* 0x000fe200078e0019 */
[----:B------:R-:W-:Y:S01]  /*0c10*/  MOV R0, 0xc50 ;  /* 0x00000c5000007802 */ /* 0x000fe20000000f00 */
[----:B------:R-:W-:Y:S02]  /*0c20*/  IMAD.MOV.U32 R35, RZ, RZ, R12 ;  /* 0x000000ffff237224 */ /* 0x000fe400078e000c */
[----:B------:R-:W-:-:S07]  /*0c30*/  IMAD.MOV.U32 R36, RZ, RZ, R13 ;  /* 0x000000ffff247224 */ /* 0x000fce00078e000d */
[----:B------:R-:W-:Y:S05]  /*0c40*/  CALL.REL.NOINC `($__internal_0_$__cuda_sm20_div_rn_f64_full) ;  /* 0x0000005400987944 */ /* 0x000fea0003c00000 */
[----:B------:R-:W-:Y:S01]  /*0c50*/  MOV R10, R30 ;  /* 0x0000001e000a7202 */ /* 0x000fe20000000f00 */
[----:B------:R-:W-:-:S07]  /*0c60*/  IMAD.MOV.U32 R11, RZ, RZ, R31 ;  /* 0x000000ffff0b7224 */ /* 0x000fce00078e001f */
.L_x_7:
[----:B------:R-:W-:Y:S05]  /*0c70*/  BSYNC.RECONVERGENT B1 ;  /* 0x0000000000017941 */ /* 0x000fea0003800200 */
.L_x_6:
[----:B------:R0:W-:Y:S04]  /*0c80*/  STG.E.64 desc[UR36][R22.64+0x1e0], R10 ;  /* 0x0001e00a16007986 */ /* 0x0001e8000c101b24 */
[----:B------:R-:W2:Y:S04]  /*0c90*/  LDG.E.64 R6, desc[UR36][R6.64] ;  /* 0x0000002406067981 */ /* 0x000ea8000c1e1b00 */
[----:B------:R-:W2:Y:S02]  /*0ca0*/  LDG.E.64 R8, desc[UR36][R8.64+-0xf0] ;  /* 0xffff102408087981 */ /* 0x000ea4000c1e1b00 */
[----:B--2---:R-:W-:-:S08]  /*0cb0*/  DMUL R12, R6, R8 ;  /* 0x00000008060c7228 */ /* 0x004fd00000000000 */
[----:B------:R-:W-:-:S07]  /*0cc0*/  DMUL R12, R8, R12 ;  /* 0x0000000c080c7228 */ /* 0x000fce0000000000 */
[----:B------:R0:W-:Y:S04]  /*0cd0*/  STG.E.64 desc[UR36][R26.64+0x1e0], R12 ;  /* 0x0001e00c1a007986 */ /* 0x0001e8000c101b24 */
.L_x_1:
[----:B---3--:R-:W-:Y:S05]  /*0ce0*/  BSYNC.RECONVERGENT B0 ;  /* 0x0000000000007941 */ /* 0x008fea0003800200 */
.L_x_0:
[----:B------:R-:W-:-:S05]  /*0cf0*/  IADD3 R17, P0, PT, R17, 0x1e0, RZ ;  /* 0x000001e011117810 */ /* 0x000fca0007f1e0ff */
[----:B------:R-:W-:Y:S01]  /*0d00*/  IMAD.X R42, RZ, RZ, R42, P0 ;  /* 0x000000ffff2a7224 */ /* 0x000fe200000e062a */
[----:B------:R-:W-:Y:S07]  /*0d10*/  BRA.U UP0, `(.L_x_8) ;  /* 0xfffffff500347547 */ /* 0x000fee000b83ffff */
[----:B------:R-:W-:Y:S01]  /*0d20*/  BAR.SYNC.DEFER_BLOCKING 0x0 ;  /* 0x0000000000007b1d */ /* 0x000fe20000010000 */
[----:B------:R-:W-:-:S04]  /*0d30*/  ISETP.NE.AND P0, PT, R3, 0x1, PT ;  /* 0x000000010300780c */ /* 0x000fc80003f05270 */
[----:B------:R-:W-:-:S04]  /*0d40*/  ISETP.EQ.AND P1, PT, R4, 0x1, !P0 ;  /* 0x000000010400780c */ /* 0x000fc80004722270 */
[----:B0-----:R-:W-:-:S09]  /*0d50*/  P2R R22, PR, RZ, 0x2 ;  /* 0x00000002ff167803 */ /* 0x001fd20000000000 */
[----:B------:R-:W-:Y:S05]  /*0d60*/  @!P1 BRA `(.L_x_9) ;  /* 0x0000001c000c9947 */ /* 0x000fea0003800000 */
[----:B------:R-:W-:Y:S01]  /*0d70*/  MOV R0, 0x0 ;  /* 0x0000000000007802 */ /* 0x000fe20000000f00 */
[----:B------:R-:W0:Y:S01]  /*0d80*/  LDCU.64 UR4, c[0x4][0x90] ;  /* 0x01001200ff0477ac */ /* 0x000e220008000a00 */
[----:B------:R-:W-:Y:S02]  /*0d90*/  CS2R R6, SRZ ;  /* 0x0000000000067805 */ /* 0x000fe4000001ff00 */
[----:B------:R1:W2:Y:S01]  /*0da0*/  LDC.64 R8, c[0x4][R0] ;  /* 0x0100000000087b82 */ /* 0x0002a20000000a00 */
[----:B0-----:R-:W-:Y:S01]  /*0db0*/  IMAD.U32 R4, RZ, RZ, UR4 ;  /* 0x00000004ff047e24 */ /* 0x001fe2000f8e00ff */
[----:B-1----:R-:W-:-:S07]  /*0dc0*/  MOV R5, UR5 ;  /* 0x0000000500057c02 */ /* 0x002fce0008000f00 */
[----:B------:R-:W-:-:S07]  /*0dd0*/  LEPC R20, `(.L_x_10) ;  /* 0x000000001014794e */ /* 0x000fce0000000000 */
[----:B--2---:R-:W-:Y:S05]  /*0de0*/  CALL.ABS.NOINC R8 ;  /* 0x0000000008007343 */ /* 0x004fea0003c00000 */
.L_x_10:
[----:B------:R-:W0:Y:S01]  /*0df0*/  LDCU.64 UR4, c[0x0][0x380] ;  /* 0x00007000ff0477ac */ /* 0x000e220008000a00 */
[----:B------:R-:W-:Y:S01]  /*0e00*/  CS2R R24, SRZ ;  /* 0x0000000000187805 */ /* 0x000fe2000001ff00 */
[----:B0-----:R-:W-:-:S04]  /*0e10*/  UIADD3 UR4, UP0, UPT, UR4, 0x78, URZ ;  /* 0x0000007804047890 */ /* 0x001fc8000ff1e0ff */
[----:B------:R-:W-:Y:S02]  /*0e20*/  UIADD3.X UR5, UPT, UPT, URZ, UR5, URZ, UP0, !UPT ;  /* 0x00000005ff057290 */ /* 0x000fe400087fe4ff */
[----:B------:R-:W-:-:S04]  /*0e30*/  IMAD.U32 R18, RZ, RZ, UR4 ;  /* 0x00000004ff127e24 */ /* 0x000fc8000f8e00ff */
[----:B------:R-:W-:-:S07]  /*0e40*/  IMAD.U32 R19, RZ, RZ, UR5 ;  /* 0x00000005ff137e24 */ /* 0x000fce000f8e00ff */
.L_x_56:
        /* <DEDUP_REMOVED lines=8> */
.L_x_11:
[----:B------:R0:W1:Y:S01]  /*0ed0*/  LDC.64 R8, c[0x4][R17] ;  /* 0x0100000011087b82 */ /* 0x0000620000000a00 */
[----:B------:R0:W-:Y:S01]  /*0ee0*/  STL.64 [R1], R24 ;  /* 0x0000001801007387 */ /* 0x0001e20000100a00 */
[----:B------:R-:W2:Y:S01]  /*0ef0*/  LDCU.64 UR4, c[0x4][0x10] ;  /* 0x01000200ff0477ac */ /* 0x000ea20008000a00 */
[----:B------:R-:W-:Y:S01]  /*0f00*/  IMAD.MOV.U32 R6, RZ, RZ, R16 ;  /* 0x000000ffff067224 */ /* 0x000fe200078e0010 */
[----:B------:R-:W-:Y:S01]  /*0f10*/  MOV R7, R2 ;  /* 0x0000000200077202 */ /* 0x000fe20000000f00 */
[----:B--2---:R-:W-:Y:S02]  /*0f20*/  IMAD.U32 R4, RZ, RZ, UR4 ;  /* 0x00000004ff047e24 */ /* 0x004fe4000f8e00ff */
[----:B0-----:R-:W-:-:S07]  /*0f30*/  IMAD.U32 R5, RZ, RZ, UR5 ;  /* 0x00000005ff057e24 */ /* 0x001fce000f8e00ff */
[----:B------:R-:W-:-:S07]  /*0f40*/  LEPC R20, `(.L_x_12) ;  /* 0x000000001014794e */ /* 0x000fce0000000000 */
[----:B-1----:R-:W-:Y:S05]  /*0f50*/  CALL.ABS.NOINC R8 ;  /* 0x0000000008007343 */ /* 0x002fea0003c00000 */
.L_x_12:
[----:B------:R0:W1:Y:S01]  /*0f60*/  LDC.64 R8, c[0x4][R17] ;  /* 0x0100000011087b82 */ /* 0x0000620000000a00 */
[----:B------:R-:W2:Y:S01]  /*0f70*/  LDCU.64 UR4, c[0x4][0x18] ;  /* 0x01000300ff0477ac */ /* 0x000ea20008000a00 */
[----:B------:R-:W-:Y:S01]  /*0f80*/  CS2R R6, SRZ ;  /* 0x0000000000067805 */ /* 0x000fe2000001ff00 */
[----:B--2---:R-:W-:Y:S02]  /*0f90*/  IMAD.U32 R4, RZ, RZ, UR4 ;  /* 0x00000004ff047e24 */ /* 0x004fe4000f8e00ff */
[----:B0-----:R-:W-:-:S07]  /*0fa0*/  IMAD.U32 R5, RZ, RZ, UR5 ;  /* 0x00000005ff057e24 */ /* 0x001fce000f8e00ff */
[----:B------:R-:W-:-:S07]  /*0fb0*/  LEPC R20, `(.L_x_13) ;  /* 0x000000001014794e */ /* 0x000fce0000000000 */
[----:B-1----:R-:W-:Y:S05]  /*0fc0*/  CALL.ABS.NOINC R8 ;  /* 0x0000000008007343 */ /* 0x002fea0003c00000 */
.L_x_13:
[----:B------:R0:W-:Y:S01]  /*0fd0*/  STL.64 [R1], RZ ;  /* 0x000000ff01007387 */ /* 0x0001e20000100a00 */
[----:B------:R0:W1:Y:S01]  /*0fe0*/  LDC.64 R8, c[0x4][R17] ;  /* 0x0100000011087b82 */ /* 0x0000620000000a00 */
[----:B------:R-:W2:Y:S01]  /*0ff0*/  LDCU.64 UR4, c[0x4][0x20] ;  /* 0x01000400ff0477ac */ /* 0x000ea20008000a00 */
[----:B------:R-:W-:Y:S02]  /*1000*/  IMAD.MOV.U32 R6, RZ, RZ, R16 ;  /* 0x000000ffff067224 */ /* 0x000fe400078e0010 */
[----:B------:R-:W-:Y:S02]  /*1010*/  IMAD.MOV.U32 R7, RZ, RZ, R2 ;  /* 0x000000ffff077224 */ /* 0x000fe400078e0002 */
[----:B--2---:R-:W-:Y:S01]  /*1020*/  IMAD.U32 R4, RZ, RZ, UR4 ;  /* 0x00000004ff047e24 */ /* 0x004fe2000f8e00ff */
[----:B0-----:R-:W-:-:S07]  /*1030*/  MOV R5, UR5 ;  /* 0x0000000500057c02 */ /* 0x001fce0008000f00 */
[----:B------:R-:W-:-:S07]  /*1040*/  LEPC R20, `(.L_x_14) ;  /* 0x000000001014794e */ /* 0x000fce0000000000 */
[----:B-1----:R-:W-:Y:S05]  /*1050*/  CALL.ABS.NOINC R8 ;  /* 0x0000000008007343 */ /* 0x002fea0003c00000 */
.L_x_14:
[----:B------:R-:W2:Y:S01]  /*1060*/  LDG.E.64 R8, desc[UR36][R18.64+-0x78] ;  /* 0xffff882412087981 */ /* 0x000ea2000c1e1b00 */
[----:B------:R0:W1:Y:S01]  /*1070*/  LDC.64 R10, c[0x4][R17] ;  /* 0x01000000110a7b82 */ /* 0x0000620000000a00 */
[----:B------:R-:W3:Y:S01]  /*1080*/  LDCU.64 UR4, c[0x4][0x28] ;  /* 0x01000500ff0477ac */ /* 0x000ee20008000a00 */
[----:B------:R-:W-:Y:S02]  /*1090*/  IMAD.MOV.U32 R6, RZ, RZ, R16 ;  /* 0x000000ffff067224 */ /* 0x000fe400078e0010 */
[----:B------:R-:W-:Y:S02]  /*10a0*/  IMAD.MOV.U32 R7, RZ, RZ, R2 ;  /* 0x000000ffff077224 */ /* 0x000fe400078e0002 */
[----:B---3--:R-:W-:Y:S01]  /*10b0*/  IMAD.U32 R4, RZ, RZ, UR4 ;  /* 0x00000004ff047e24 */ /* 0x008fe2000f8e00ff */
[----:B------:R-:W-:Y:S01]  /*10c0*/  MOV R5, UR5 ;  /* 0x0000000500057c02 */ /* 0x000fe20008000f00 */
[----:B-12---:R0:W-:Y:S06]  /*10d0*/  STL.64 [R1], R8 ;  /* 0x0000000801007387 */ /* 0x0061ec0000100a00 */
[----:B------:R-:W-:-:S07]  /*10e0*/  LEPC R20, `(.L_x_15) ;  /* 0x000000001014794e */ /* 0x000fce0000000000 */
[----:B0-----:R-:W-:Y:S05]  /*10f0*/  CALL.ABS.NOINC R10 ;  /* 0x000000000a007343 */ /* 0x001fea0003c00000 */
.L_x_15:
        /* <DEDUP_REMOVED lines=10> */
.L_x_16:
        /* <DEDUP_REMOVED lines=10> */
.L_x_17:
        /* <DEDUP_REMOVED lines=10> */
.L_x_18:
        /* <DEDUP_REMOVED lines=10> */
.L_x_19:
[----:B------:R0:W1:Y:S01]  /*1380*/  LDC.64 R8, c[0x4][R17] ;  /* 0x0100000011087b82 */ /* 0x0000620000000a00 */
[----:B------:R-:W2:Y:S01]  /*1390*/  LDCU.64 UR4, c[0x4][0x30] ;  /* 0x01000600ff0477ac */ /* 0x000ea20008000a00 */
[----:B------:R-:W-:Y:S01]  /*13a0*/  CS2R R6, SRZ ;  /* 0x0000000000067805 */ /* 0x000fe2000001ff00 */
[----:B--2---:R-:W-:Y:S01]  /*13b0*/  IMAD.U32 R4, RZ, RZ, UR4 ;  /* 0x00000004ff047e24 */ /* 0x004fe2000f8e00ff */
[----:B0-----:R-:W-:-:S07]  /*13c0*/  MOV R5, UR5 ;  /* 0x0000000500057c02 */ /* 0x001fce0008000f00 */
[----:B------:R-:W-:-:S07]  /*13d0*/  LEPC R20, `(.L_x_20) ;  /* 0x000000001014794e */ /* 0x000fce0000000000 */
[----:B-1----:R-:W-:Y:S05]  /*13e0*/  CALL.ABS.NOINC R8 ;  /* 0x0000000008007343 */ /* 0x002fea0003c00000 */
.L_x_20:
[----:B------:R-:W-:Y:S01]  /*13f0*/  IMAD.MOV.U32 R8, RZ, RZ, 0x1 ;  /* 0x00000001ff087424 */ /* 0x000fe200078e00ff */
[----:B------:R0:W1:Y:S01]  /*1400*/  LDC.64 R10, c[0x4][R17] ;  /* 0x01000000110a7b82 */ /* 0x0000620000000a00 */
[----:B------:R-:W-:Y:S01]  /*1410*/  IMAD.MOV.U32 R9, RZ, RZ, 0x0 ;  /* 0x00000000ff097424 */ /* 0x000fe200078e00ff */
[----:B------:R-:W2:Y:S01]  /*1420*/  LDCU.64 UR4, c[0x4][0x20] ;  /* 0x01000400ff0477ac */ /* 0x000ea20008000a00 */
[----:B------:R-:W-:Y:S02]  /*1430*/  IMAD.MOV.U32 R6, RZ, RZ, R16 ;  /* 0x000000ffff067224 */ /* 0x000fe400078e0010 */
[----:B------:R-:W-:Y:S01]  /*1440*/  IMAD.MOV.U32 R7, RZ, RZ, R2 ;  /* 0x000000ffff077224 */ /* 0x000fe200078e0002 */
[----:B------:R0:W-:Y:S01]  /*1450*/  STL.64 [R1], R8 ;  /* 0x0000000801007387 */ /* 0x0001e20000100a00 */
[----:B--2---:R-:W-:Y:S01]  /*1460*/  IMAD.U32 R4, RZ, RZ, UR4 ;  /* 0x00000004ff047e24 */ /* 0x004fe2000f8e00ff */
[----:B0-----:R-:W-:-:S07]  /*1470*/  MOV R5, UR5 ;  /* 0x0000000500057c02 */ /* 0x001fce0008000f00 */
[----:B------:R-:W-:-:S07]  /*1480*/  LEPC R20, `(.L_x_21) ;  /* 0x000000001014794e */ /* 0x000fce0000000000 */
[----:B-1----:R-:W-:Y:S05]  /*1490*/  CALL.ABS.NOINC R10 ;  /* 0x000000000a007343 */ /* 0x002fea0003c00000 */
.L_x_21:
        /* <DEDUP_REMOVED lines=10> */
.L_x_22:
        /* <DEDUP_REMOVED lines=10> */
.L_x_23:
        /* <DEDUP_REMOVED lines=10> */
.L_x_24:
        /* <DEDUP_REMOVED lines=10> */
.L_x_25:
        /* <DEDUP_REMOVED lines=10> */
.L_x_26:
[----:B------:R0:W1:Y:S01]  /*17c0*/  LDC.64 R8, c[0x4][R17] ;  /* 0x0100000011087b82 */ /* 0x0000620000000a00 */
[----:B------:R-:W2:Y:S01]  /*17d0*/  LDCU.64 UR4, c[0x4][0x30] ;  /* 0x01000600ff0477ac */ /* 0x000ea20008000a00 */
[----:B------:R-:W-:Y:S01]  /*17e0*/  CS2R R6, SRZ ;  /* 0x0000000000067805 */ /* 0x000fe2000001ff00 */
[----:B--2---:R-:W-:Y:S01]  /*17f0*/  IMAD.U32 R4, RZ, RZ, UR4 ;  /* 0x00000004ff047e24 */ /* 0x004fe2000f8e00ff */
[----:B0-----:R-:W-:-:S07]  /*1800*/  MOV R5, UR5 ;  /* 0x0000000500057c02 */ /* 0x001fce0008000f00 */
[----:B------:R-:W-:-:S07]  /*1810*/  LEPC R20, `(.L_x_27) ;  /* 0x000000001014794e */ /* 0x000fce0000000000 */
[----:B-1----:R-:W-:Y:S05]  /*1820*/  CALL.ABS.NOINC R8 ;  /* 0x0000000008007343 */ /* 0x002fea0003c00000 */
.L_x_27:
        /* <DEDUP_REMOVED lines=11> */
.L_x_28:
        /* <DEDUP_REMOVED lines=10> */
.L_x_29:
        /* <DEDUP_REMOVED lines=10> */
.L_x_30:
        /* <DEDUP_REMOVED lines=10> */
.L_x_31:
        /* <DEDUP_REMOVED lines=10> */
.L_x_32:
        /* <DEDUP_REMOVED lines=10> */
.L_x_33:
[----:B------:R0:W1:Y:S01]  /*1c00*/  LDC.64 R8, c[0x4][R17] ;  /* 0x0100000011087b82 */ /* 0x0000620000000a00 */
[----:B------:R-:W2:Y:S01]  /*1c10*/  LDCU.64 UR4, c[0x4][0x30] ;  /* 0x01000600ff0477ac */ /* 0x000ea20008000a00 */
[----:B------:R-:W-:Y:S01]  /*1c20*/  CS2R R6, SRZ ;  /* 0x0000000000067805 */ /* 0x000fe2000001ff00 */
[----:B--2---:R-:W-:Y:S01]  /*1c30*/  IMAD.U32 R4, RZ, RZ, UR4 ;  /* 0x00000004ff047e24 */ /* 0x004fe2000f8e00ff */
[----:B0-----:R-:W-:-:S07]  /*1c40*/  MOV R5, UR5 ;  /* 0x0000000500057c02 */ /* 0x001fce0008000f00 */
[----:B------:R-:W-:-:S07]  /*1c50*/  LEPC R20, `(.L_x_34) ;  /* 0x000000001014794e */ /* 0x000fce0000000000 */
[----:B-1----:R-:W-:Y:S05]  /*1c60*/  CALL.ABS.NOINC R8 ;  /* 0x0000000008007343 */ /* 0x002fea0003c00000 */
.L_x_34:
        /* <DEDUP_REMOVED lines=11> */
.L_x_35:
        /* <DEDUP_REMOVED lines=10> */
.L_x_36:
        /* <DEDUP_REMOVED lines=10> */
.L_x_37:
        /* <DEDUP_REMOVED lines=10> */
.L_x_38:
        /* <DEDUP_REMOVED lines=10> */
.L_x_39:
        /* <DEDUP_REMOVED lines=10> */
.L_x_40:
[----:B------:R0:W1:Y:S01]  /*2040*/  LDC.64 R8, c[0x4][R17] ;  /* 0x0100000011087b82 */ /* 0x0000620000000a00 */
[----:B------:R-:W2:Y:S01]  /*2050*/  LDCU.64 UR4, c[0x4][0x30] ;  /* 0x01000600ff0477ac */ /* 0x000ea20008000a00 */
[----:B------:R-:W-:Y:S01]  /*2060*/  CS2R R6, SRZ ;  /* 0x0000000000067805 */ /* 0x000fe2000001ff00 */
[----:B--2---:R-:W-:Y:S01]  /*2070*/  IMAD.U32 R4, RZ, RZ, UR4 ;  /* 0x00000004ff047e24 */ /* 0x004fe2000f8e00ff */
[----:B0-----:R-:W-:-:S07]  /*2080*/  MOV R5, UR5 ;  /* 0x0000000500057c02 */ /* 0x001fce0008000f00 */
[----:B------:R-:W-:-:S07]  /*2090*/  LEPC R20, `(.L_x_41) ;  /* 0x000000001014794e */ /* 0x000fce0000000000 */
[----:B-1----:R-:W-:Y:S05]  /*20a0*/  CALL.ABS.NOINC R8 ;  /* 0x0000000008007343 */ /* 0x002fea0003c00000 */
.L_x_41:
        /* <DEDUP_REMOVED lines=11> */
.L_x_42:
        /* <DEDUP_REMOVED lines=10> */
.L_x_43:
        /* <DEDUP_REMOVED lines=10> */
.L_x_44:
        /* <DEDUP_REMOVED lines=10> */
.L_x_45:
        /* <DEDUP_REMOVED lines=10> */
.L_x_46:
        /* <DEDUP_REMOVED lines=10> */
.L_x_47:
[----:B------:R0:W1:Y:S01]  /*2480*/  LDC.64 R8, c[0x4][R17] ;  /* 0x0100000011087b82 */ /* 0x0000620000000a00 */
[----:B------:R-:W2:Y:S01]  /*2490*/  LDCU.64 UR4, c[0x4][0x30] ;  /* 0x01000600ff0477ac */ /* 0x000ea20008000a00 */
[----:B------:R-:W-:Y:S01]  /*24a0*/  CS2R R6, SRZ ;  /* 0x0000000000067805 */ /* 0x000fe2000001ff00 */
[----:B--2---:R-:W-:Y:S01]  /*24b0*/  IMAD.U32 R4, RZ, RZ, UR4 ;  /* 0x00000004ff047e24 */ /* 0x004fe2000f8e00ff */
[----:B0-----:R-:W-:-:S07]  /*24c0*/  MOV R5, UR5 ;  /* 0x0000000500057c02 */ /* 0x001fce0008000f00 */
[----:B------:R-:W-:-:S07]  /*24d0*/  LEPC R20, `(.L_x_48) ;  /* 0x000000001014794e */ /* 0x000fce0000000000 */
[----:B-1----:R-:W-:Y:S05]  /*24e0*/  CALL.ABS.NOINC R8 ;  /* 0x0000000008007343 */ /* 0x002fea0003c00000 */
.L_x_48:
        /* <DEDUP_REMOVED lines=11> */
.L_x_49:
        /* <DEDUP_REMOVED lines=10> */
.L_x_50:
        /* <DEDUP_REMOVED lines=10> */
.L_x_51:
        /* <DEDUP_REMOVED lines=10> */
.L_x_52:
        /* <DEDUP_REMOVED lines=10> */
.L_x_53:
        /* <DEDUP_REMOVED lines=10> */
.L_x_54:
[----:B------:R0:W1:Y:S01]  /*28c0*/  LDC.64 R8, c[0x4][R17] ;  /* 0x0100000011087b82 */ /* 0x0000620000000a00 */
[----:B------:R-:W2:Y:S01]  /*28d0*/  LDCU.64 UR4, c[0x4][0x30] ;  /* 0x01000600ff0477ac */ /* 0x000ea20008000a00 */
[----:B------:R-:W-:Y:S01]  /*28e0*/  CS2R R6, SRZ ;  /* 0x0000000000067805 */ /* 0x000fe2000001ff00 */
[----:B--2---:R-:W-:Y:S01]  /*28f0*/  IMAD.U32 R4, RZ, RZ, UR4 ;  /* 0x00000004ff047e24 */ /* 0x004fe2000f8e00ff */
[----:B0-----:R-:W-:-:S07]  /*2900*/  MOV R5, UR5 ;  /* 0x0000000500057c02 */ /* 0x001fce0008000f00 */
[----:B------:R-:W-:-:S07]  /*2910*/  LEPC R20, `(.L_x_55) ;  /* 0x000000001014794e */ /* 0x000fce0000000000 */
[----:B-1----:R-:W-:Y:S05]  /*2920*/  CALL.ABS.NOINC R8 ;  /* 0x0000000008007343 */ /* 0x002fea0003c00000 */
.L_x_55:
[----:B------:R-:W-:Y:S02]  /*2930*/  IADD3 R24, P0, PT, R24, 0x1, RZ ;  /* 0x0000000118187810 */ /* 0x000fe40007f1e0ff */
[----:B------:R-:W-:-:S03]  /*2940*/  IADD3 R18, P1, PT, R18, 0xf0, RZ ;  /* 0x000000f012127810 */ /* 0x000fc60007f3e0ff */
[----:B------:R-:W-:Y:S01]  /*2950*/  IMAD.X R25, RZ, RZ, R25, P0 ;  /* 0x000000ffff197224 */ /* 0x000fe200000e0619 */
[----:B------:R-:W-:Y:S01]  /*2960*/  ISETP.NE.U32.AND P0, PT, R24, 0xa, PT ;  /* 0x0000000a1800780c */ /* 0x000fe20003f05070 */
[----:B------:R-:W-:-:S03]  /*2970*/  IMAD.X R19, RZ, RZ, R19, P1 ;  /* 0x000000ffff137224 */ /* 0x000fc600008e0613 */
[----:B------:R-:W-:-:S13]  /*2980*/  ISETP.NE.AND.EX P0, PT, R25, RZ, PT, P0 ;  /* 0x000000ff1900720c */ /* 0x000fda0003f05300 */
[----:B------:R-:W-:Y:S05]  /*2990*/  @P0 BRA `(.L_x_56) ;  /* 0xffffffe4002c0947 */ /* 0x000fea000383ffff */
.L_x_9:
[----:B------:R-:W-:Y:S01]  /*29a0*/  ISETP.NE.AND P0, PT, R22, RZ, PT ;  /* 0x000000ff1600720c */ /* 0x000fe20003f05270 */
[----:B------:R-:W-:Y:S05]  /*29b0*/  WARPSYNC.ALL ;  /* 0x0000000000007948 */ /* 0x000fea0003800000 */
[----:B------:R-:W-:Y:S07]  /*29c0*/  BAR.SYNC.DEFER_BLOCKING 0x0 ;  /* 0x0000000000007b1d */ /* 0x000fee0000010000 */
        /* <DEDUP_REMOVED lines=9> */
.L_x_58:
[----:B------:R-:W0:Y:S01]  /*2a60*/  LDCU.64 UR4, c[0x0][0x388] ;  /* 0x00007100ff0477ac */ /* 0x000e220008000a00 */
[----:B------:R-:W-:Y:S02]  /*2a70*/  IMAD.MOV.U32 R24, RZ, RZ, RZ ;  /* 0x000000ffff187224 */ /* 0x000fe400078e00ff */
[----:B------:R-:W-:Y:S01]  /*2a80*/  IMAD.MOV.U32 R23, RZ, RZ, RZ ;  /* 0x000000ffff177224 */ /* 0x000fe200078e00ff */
[----:B0-----:R-:W-:-:S04]  /*2a90*/  UIADD3 UR4, UP0, UPT, UR4, 0x78, URZ ;  /* 0x0000007804047890 */ /* 0x001fc8000ff1e0ff */
[----:B------:R-:W-:Y:S02]  /*2aa0*/  UIADD3.X UR5, UPT, UPT, URZ, UR5, URZ, UP0, !UPT ;  /* 0x00000005ff057290 */ /* 0x000fe400087fe4ff */
[----:B------:R-:W-:-:S04]  /*2ab0*/  IMAD.U32 R18, RZ, RZ, UR4 ;  /* 0x00000004ff127e24 */ /* 0x000fc8000f8e00ff */
[----:B------:R-:W-:-:S07]  /*2ac0*/  MOV R19, UR5 ;  /* 0x0000000500137c02 */ /* 0x000fce0008000f00 */
.L_x_104:
[----:B------:R-:W-:Y:S01]  /*2ad0*/  MOV R17, 0x0 ;  /* 0x0000000000117802 */ /* 0x000fe20000000f00 */
[----:B------:R-:W0:Y:S01]  /*2ae0*/  LDCU.64 UR4, c[0x4][0x8] ;  /* 0x01000100ff0477ac */ /* 0x000e220008000a00 */
[----:B------:R-:W-:Y:S02]  /*2af0*/  CS2R R6, SRZ ;  /* 0x0000000000067805 */ /* 0x000fe4000001ff00 */
[----:B------:R1:W2:Y:S01]  /*2b00*/  LDC.64 R8, c[0x4][R17] ;  /* 0x0100000011087b82 */ /* 0x0002a20000000a00 */
[----:B0-----:R-:W-:Y:S02]  /*2b10*/  IMAD.U32 R4, RZ, RZ, UR4 ;  /* 0x00000004ff047e24 */ /* 0x001fe4000f8e00ff */
[----:B-1----:R-:W-:-:S07]  /*2b20*/  IMAD.U32 R5, RZ, RZ, UR5 ;  /* 0x00000005ff057e24 */ /* 0x002fce000f8e00ff */
[----:B------:R-:W-:-:S07]  /*2b30*/  LEPC R20, `(.L_x_59) ;  /* 0x000000001014794e */ /* 0x000fce0000000000 */
[----:B--2---:R-:W-:Y:S05]  /*2b40*/  CALL.ABS.NOINC R8 ;  /* 0x0000000008007343 */ /* 0x004fea0003c00000 */
.L_x_59:
[----:B------:R-:W-:Y:S01]  /*2b50*/  IMAD.MOV.U32 R25, RZ, RZ, R23 ;  /* 0x000000ffff197224 */ /* 0x000fe200078e0017 */
[----:B------:R0:W1:Y:S01]  /*2b60*/  LDC.64 R8, c[0x4][R17] ;  /* 0x0100000011087b82 */ /* 0x0000620000000a00 */
[----:B------:R-:W2:Y:S01]  /*2b70*/  LDCU.64 UR4, c[0x4][0x10] ;  /* 0x01000200ff0477ac */ /* 0x000ea20008000a00 */
[----:B------:R-:W-:Y:S02]  /*2b80*/  IMAD.MOV.U32 R6, RZ, RZ, R16 ;  /* 0x000000ffff067224 */ /* 0x000fe400078e0010 */
[----:B------:R0:W-:Y:S01]  /*2b90*/  STL.64 [R1], R24 ;  /* 0x0000001801007387 */ /* 0x0001e20000100a00 */
[----:B------:R-:W-:Y:S01]  /*2ba0*/  IMAD.MOV.U32 R7, RZ, RZ, R2 ;  /* 0x000000ffff077224 */ /* 0x000fe200078e0002 */
[----:B--2---:R-:W-:Y:S01]  /*2bb0*/  MOV R4, UR4 ;  /* 0x0000000400047c02 */ /* 0x004fe20008000f00 */
[----:B0-----:R-:W-:-:S07]  /*2bc0*/  IMAD.U32 R5, RZ, RZ, UR5 ;  /* 0x00000005ff057e24 */ /* 0x001fce000f8e00ff */
[----:B------:R-:W-:-:S07]  /*2bd0*/  LEPC R20, `(.L_x_60) ;  /* 0x000000001014794e */ /* 0x000fce0000000000 */
[----:B-1----:R-:W-:Y:S05]  /*2be0*/  CALL.ABS.NOINC R8 ;  /* 0x0000000008007343 */ /* 0x002fea0003c00000 */
.L_x_60:
[----:B------:R0:W1:Y:S01]  /*2bf0*/  LDC.64 R8, c[0x4][R17] ;  /* 0x0100000011087b82 */ /* 0x0000620000000a00 */
[----:B------:R-:W2:Y:S01]  /*2c00*/  LDCU.64 UR4, c[0x4][0x18] ;  /* 0x01000300ff0477ac */ /* 0x000ea20008000a00 */
[----:B------:R-:W-:Y:S02]  /*2c10*/  CS2R R6, SRZ ;  /* 0x0000000000067805 */ /* 0x000fe4000001ff00 */
[----:B--2---:R-:W-:Y:S01]  /*2c20*/  MOV R4, UR4 ;  /* 0x0000000400047c02 */ /* 0x004fe20008000f00 */
[----:B0-----:R-:W-:-:S07]  /*2c30*/  IMAD.U32 R5, RZ, RZ, UR5 ;  /* 0x00000005ff057e24 */ /* 0x001fce000f8e00ff */
[----:B------:R-:W-:-:S07]  /*2c40*/  LEPC R20, `(.L_x_61) ;  /* 0x000000001014794e */ /* 0x000fce0000000000 */
[----:B-1----:R-:W-:Y:S05]  /*2c50*/  CALL.ABS.NOINC R8 ;  /* 0x0000000008007343 */ /* 0x002fea0003c00000 */
.L_x_61:
[----:B------:R0:W-:Y:S01]  /*2c60*/  STL.64 [R1], RZ ;  /* 0x000000ff01007387 */ /* 0x0001e20000100a00 */
[----:B------:R0:W1:Y:S01]  /*2c70*/  LDC.64 R8, c[0x4][R17] ;  /* 0x0100000011087b82 */ /* 0x0000620000000a00 */
[----:B------:R-:W2:Y:S01]  /*2c80*/  LDCU.64 UR4, c[0x4][0x20] ;  /* 0x01000400ff0477ac */ /* 0x000ea20008000a00 */
[----:B------:R-:W-:Y:S01]  /*2c90*/  MOV R6, R16 ;  /* 0x0000001000067202 */ /* 0x000fe20000000f00 */
[----:B------:R-:W-:Y:S02]  /*2ca0*/  IMAD.MOV.U32 R7, RZ, RZ, R2 ;  /* 0x000000ffff077224 */ /* 0x000fe400078e0002 */
[----:B--2---:R-:W-:Y:S02]  /*2cb0*/  IMAD.U32 R4, RZ, RZ, UR4 ;  /* 0x00000004ff047e24 */ /* 0x004fe4000f8e00ff */
[----:B0-----:R-:W-:-:S07]  /*2cc0*/  IMAD.U32 R5, RZ, RZ, UR5 ;  /* 0x00000005ff057e24 */ /* 0x001fce000f8e00ff */
[----:B------:R-:W-:-:S07]  /*2cd0*/  LEPC R20, `(.L_x_62) ;  /* 0x000000001014794e */ /* 0x000fce0000000000 */
[----:B-1----:R-:W-:Y:S05]  /*2ce0*/  CALL.ABS.NOINC R8 ;  /* 0x0000000008007343 */ /* 0x002fea0003c00000 */
.L_x_62:
[----:B------:R-:W2:Y:S01]  /*2cf0*/  LDG.E.64 R8, desc[UR36][R18.64+-0x78] ;  /* 0xffff882412087981 */ /* 0x000ea2000c1e1b00 */
[----:B------:R0:W1:Y:S01]  /*2d00*/  LDC.64 R10, c[0x4][R17] ;  /* 0x01000000110a7b82 */ /* 0x0000620000000a00 */
[----:B------:R-:W3:Y:S01]  /*2d10*/  LDCU.64 UR4, c[0x4][0x28] ;  /* 0x01000500ff0477ac */ /* 0x000ee20008000a00 */
[----:B------:R-:W-:Y:S01]  /*2d20*/  MOV R6, R16 ;  /* 0x0000001000067202 */ /* 0x000fe20000000f00 */
[----:B------:R-:W-:Y:S02]  /*2d30*/  IMAD.MOV.U32 R7, RZ, RZ, R2 ;  /* 0x000000ffff077224 */ /* 0x000fe400078e0002 */
[----:B---3--:R-:W-:Y:S02]  /*2d40*/  IMAD.U32 R4, RZ, RZ, UR4 ;  /* 0x00000004ff047e24 */ /* 0x008fe4000f8e00ff */
[----:B------:R-:W-:Y:S01]  /*2d50*/  IMAD.U32 R5, RZ, RZ, UR5 ;  /* 0x00000005ff057e24 */ /* 0x000fe2000f8e00ff */
[----:B-12---:R0:W-:Y:S06]  /*2d60*/  STL.64 [R1], R8 ;  /* 0x0000000801007387 */ /* 0x0061ec0000100a00 */
[----:B------:R-:W-:-:S07]  /*2d70*/  LEPC R20, `(.L_x_63) ;  /* 0x000000001014794e */ /* 0x000fce0000000000 */
[----:B0-----:R-:W-:Y:S05]  /*2d80*/  CALL.ABS.NOINC R10 ;  /* 0x000000000a007343 */ /* 0x001fea0003c00000 */
.L_x_63:
        /* <DEDUP_REMOVED lines=10> */
.L_x_64:
        /* <DEDUP_REMOVED lines=10> */
.L_x_65:
        /* <DEDUP_REMOVED lines=10> */
.L_x_66:
        /* <DEDUP_REMOVED lines=10> */
.L_x_67:
[----:B------:R0:W1:Y:S01]  /*3010*/  LDC.64 R8, c[0x4][R17] ;  /* 0x0100000011087b82 */ /* 0x0000620000000a00 */
[----:B------:R-:W2:Y:S01]  /*3020*/  LDCU.64 UR4, c[0x4][0x30] ;  /* 0x01000600ff0477ac */ /* 0x000ea20008000a00 */
[----:B------:R-:W-:Y:S01]  /*3030*/  CS2R R6, SRZ ;  /* 0x0000000000067805 */ /* 0x000fe2000001ff00 */
[----:B--2---:R-:W-:Y:S02]  /*3040*/  IMAD.U32 R4, RZ, RZ, UR4 ;  /* 0x00000004ff047e24 */ /* 0x004fe4000f8e00ff */
[----:B0-----:R-:W-:-:S07]  /*3050*/  IMAD.U32 R5, RZ, RZ, UR5 ;  /* 0x00000005ff057e24 */ /* 0x001fce000f8e00ff */
[----:B------:R-:W-:-:S07]  /*3060*/  LEPC R20, `(.L_x_68) ;  /* 0x000000001014794e */ /* 0x000fce0000000000 */
[----:B-1----:R-:W-:Y:S05]  /*3070*/  CALL.ABS.NOINC R8 ;  /* 0x0000000008007343 */ /* 0x002fea0003c00000 */
.L_x_68:
[----:B------:R-:W-:Y:S02]  /*3080*/  HFMA2 R8, -RZ, RZ, 0, 5.9604644775390625e-08 ;  /* 0x00000001ff087431 */ /* 0x000fe400000001ff */
[----:B------:R-:W-:Y:S01]  /*3090*/  IMAD.MOV.U32 R9, RZ, RZ, 0x0 ;  /* 0x00000000ff097424 */ /* 0x000fe200078e00ff */
[----:B------:R0:W1:Y:S01]  /*30a0*/  LDC.64 R10, c[0x4][R17] ;  /* 0x01000000110a7b82 */ /* 0x0000620000000a00 */
[----:B------:R-:W2:Y:S01]  /*30b0*/  LDCU.64 UR4, c[0x4][0x20] ;  /* 0x01000400ff0477ac */ /* 0x000ea20008000a00 */
[----:B------:R-:W-:Y:S01]  /*30c0*/  MOV R6, R16 ;  /* 0x0000001000067202 */ /* 0x000fe20000000f00 */
[----:B------:R-:W-:Y:S01]  /*30d0*/  IMAD.MOV.U32 R7, RZ, RZ, R2 ;  /* 0x000000ffff077224 */ /* 0x000fe200078e0002 */
[----:B------:R0:W-:Y:S01]  /*30e0*/  STL.64 [R1], R8 ;  /* 0x0000000801007387 */ /* 0x0001e20000100a00 */
[----:B--2---:R-:W-:Y:S02]  /*30f0*/  IMAD.U32 R4, RZ, RZ, UR4 ;  /* 0x00000004ff047e24 */ /* 0x004fe4000f8e00ff */
[----:B0-----:R-:W-:-:S07]  /*3100*/  IMAD.U32 R5, RZ, RZ, UR5 ;  /* 0x00000005ff057e24 */ /* 0x001fce000f8e00ff */
[----:B------:R-:W-:-:S07]  /*3110*/  LEPC R20, `(.L_x_69) ;  /* 0x000000001014794e */ /* 0x000fce0000000000 */
[----:B-1----:R-:W-:Y:S05]  /*3120*/  CALL.ABS.NOINC R10 ;  /* 0x000000000a007343 */ /* 0x002fea0003c00000 */
.L_x_69:
        /* <DEDUP_REMOVED lines=10> */
.L_x_70:
        /* <DEDUP_REMOVED lines=10> */
.L_x_71:
        /* <DEDUP_REMOVED lines=10> */
.L_x_72:
        /* <DEDUP_REMOVED lines=10> */
.L_x_73:
        /* <DEDUP_REMOVED lines=10> */
.L_x_74:
[----:B------:R0:W1:Y:S01]  /*3450*/  LDC.64 R8, c[0x4][R17] ;  /* 0x0100000011087b82 */ /* 0x0000620000000a00 */
[----:B------:R-:W2:Y:S01]  /*3460*/  LDCU.64 UR4, c[0x4][0x30] ;  /* 0x01000600ff0477ac */ /* 0x000ea20008000a00 */
[----:B------:R-:W-:Y:S01]  /*3470*/  CS2R R6, SRZ ;  /* 0x0000000000067805 */ /* 0x000fe2000001ff00 */
[----:B--2---:R-:W-:Y:S02]  /*3480*/  IMAD.U32 R4, RZ, RZ, UR4 ;  /* 0x00000004ff047e24 */ /* 0x004fe4000f8e00ff */
[----:B0-----:R-:W-:-:S07]  /*3490*/  IMAD.U32 R5, RZ, RZ, UR5 ;  /* 0x00000005ff057e24 */ /* 0x001fce000f8e00ff */
[----:B------:R-:W-:-:S07]  /*34a0*/  LEPC R20, `(.L_x_75) ;  /* 0x000000001014794e */ /* 0x000fce0000000000 */
[----:B-1----:R-:W-:Y:S05]  /*34b0*/  CALL.ABS.NOINC R8 ;  /* 0x0000000008007343 */ /* 0x002fea0003c00000 */
.L_x_75:
[----:B------:R-:W-:Y:S02]  /*34c0*/  HFMA2 R8, -RZ, RZ, 0, 1.1920928955078125e-07 ;  /* 0x00000002ff087431 */ /* 0x000fe400000001ff */
        /* <DEDUP_REMOVED lines=10> */
.L_x_76:
        /* <DEDUP_REMOVED lines=10> */
.L_x_77:
        /* <DEDUP_REMOVED lines=10> */
.L_x_78:
        /* <DEDUP_REMOVED lines=10> */
.L_x_79:
        /* <DEDUP_REMOVED lines=10> */
.L_x_80:
        /* <DEDUP_REMOVED lines=10> */
.L_x_81:
[----:B------:R0:W1:Y:S01]  /*3890*/  LDC.64 R8, c[0x4][R17] ;  /* 0x0100000011087b82 */ /* 0x0000620000000a00 */
[----:B------:R-:W2:Y:S01]  /*38a0*/  LDCU.64 UR4, c[0x4][0x30] ;  /* 0x01000600ff0477ac */ /* 0x000ea20008000a00 */
[----:B------:R-:W-:Y:S01]  /*38b0*/  CS2R R6, SRZ ;  /* 0x0000000000067805 */ /* 0x000fe2000001ff00 */
[----:B--2---:R-:W-:Y:S02]  /*38c0*/  IMAD.U32 R4, RZ, RZ, UR4 ;  /* 0x00000004ff047e24 */ /* 0x004fe4000f8e00ff */
[----:B0-----:R-:W-:-:S07]  /*38d0*/  IMAD.U32 R5, RZ, RZ, UR5 ;  /* 0x00000005ff057e24 */ /* 0x001fce000f8e00ff */
[----:B------:R-:W-:-:S07]  /*38e0*/  LEPC R20, `(.L_x_82) ;  /* 0x000000001014794e */ /* 0x000fce0000000000 */
[----:B-1----:R-:W-:Y:S05]  /*38f0*/  CALL.ABS.NOINC R8 ;  /* 0x0000000008007343 */ /* 0x002fea0003c00000 */
.L_x_82:
[----:B------:R-:W-:Y:S02]  /*3900*/  HFMA2 R8, -RZ, RZ, 0, 1.78813934326171875e-07 ;  /* 0x00000003ff087431 */ /* 0x000fe400000001ff */
        /* <DEDUP_REMOVED lines=10> */
.L_x_83:
        /* <DEDUP_REMOVED lines=10> */
.L_x_84:
        /* <DEDUP_REMOVED lines=10> */
.L_x_85:
        /* <DEDUP_REMOVED lines=10> */
.L_x_86:
        /* <DEDUP_REMOVED lines=10> */
.L_x_87:
        /* <DEDUP_REMOVED lines=10> */
.L_x_88:
[----:B------:R0:W1:Y:S01]  /*3cd0*/  LDC.64 R8, c[0x4][R17] ;  /* 0x0100000011087b82 */ /* 0x0000620000000a00 */
[----:B------:R-:W2:Y:S01]  /*3ce0*/  LDCU.64 UR4, c[0x4][0x30] ;  /* 0x01000600ff0477ac */ /* 0x000ea20008000a00 */
[----:B------:R-:W-:Y:S01]  /*3cf0*/  CS2R R6, SRZ ;  /* 0x0000000000067805 */ /* 0x000fe2000001ff00 */
[----:B--2---:R-:W-:Y:S02]  /*3d00*/  IMAD.U32 R4, RZ, RZ, UR4 ;  /* 0x00000004ff047e24 */ /* 0x004fe4000f8e00ff */
[----:B0-----:R-:W-:-:S07]  /*3d10*/  IMAD.U32 R5, RZ, RZ, UR5 ;  /* 0x00000005ff057e24 */ /* 0x001fce000f8e00ff */
[----:B------:R-:W-:-:S07]  /*3d20*/  LEPC R20, `(.L_x_89) ;  /* 0x000000001014794e */ /* 0x000fce0000000000 */
[----:B-1----:R-:W-:Y:S05]  /*3d30*/  CALL.ABS.NOINC R8 ;  /* 0x0000000008007343 */ /* 0x002fea0003c00000 */
.L_x_89:
[----:B------:R-:W-:Y:S02]  /*3d40*/  HFMA2 R8, -RZ, RZ, 0, 2.384185791015625e-07 ;  /* 0x00000004ff087431 */ /* 0x000fe400000001ff */
        /* <DEDUP_REMOVED lines=10> */
.L_x_90:
        /* <DEDUP_REMOVED lines=10> */
.L_x_91:
        /* <DEDUP_REMOVED lines=10> */
.L_x_92:
        /* <DEDUP_REMOVED lines=10> */
.L_x_93:
        /* <DEDUP_REMOVED lines=10> */
.L_x_94:
[----:B------:R-:W2:Y:S01]  /*4070*/  LDG.E.64 R8, desc[UR36][R18.64+0x48] ;  /* 0x0000482412087981 */ /* 0x000ea2000c1e1b00 */
[----:B------:R0:W1:Y:S01]  /*4080*/  LDC.64 R10, c[0x4][R17] ;  /* 0x01000000110a7b82 */ /* 0x0000620000000a00 */
[----:B------:R-:W3:Y:S01]  /*4090*/  LDCU.64 UR4, c[0x4][0x28] ;  /* 0x01000500ff0477ac */ /* 0x000ee20008000a00 */
[----:B------:R-:W-:Y:S01]  /*40a0*/  IMAD.MOV.U32 R6, RZ, RZ, R16 ;  /* 0x000000ffff067224 */ /* 0x000fe200078e0010 */
[----:B------:R-:W-:Y:S02]  /*40b0*/  MOV R7, R2 ;  /* 0x0000000200077202 */ /* 0x000fe40000000f00 */
[----:B---3--:R-:W-:Y:S01]  /*40c0*/  MOV R4, UR4 ;  /* 0x0000000400047c02 */ /* 0x008fe20008000f00 */
[----:B------:R-:W-:Y:S01]  /*40d0*/  IMAD.U32 R5, RZ, RZ, UR5 ;  /* 0x00000005ff057e24 */ /* 0x000fe2000f8e00ff */
[----:B-12---:R0:W-:Y:S06]  /*40e0*/  STL.64 [R1], R8 ;  /* 0x0000000801007387 */ /* 0x0061ec0000100a00 */
[----:B------:R-:W-:-:S07]  /*40f0*/  LEPC R20, `(.L_x_95) ;  /* 0x000000001014794e */ /* 0x000fce0000000000 */
[----:B0-----:R-:W-:Y:S05]  /*4100*/  CALL.ABS.NOINC R10 ;  /* 0x000000000a007343 */ /* 0x001fea0003c00000 */
.L_x_95:
[----:B------:R0:W1:Y:S01]  /*4110*/  LDC.64 R8, c[0x4][R17] ;  /* 0x0100000011087b82 */ /* 0x0000620000000a00 */
[----:B------:R-:W2:Y:S01]  /*4120*/  LDCU.64 UR4, c[0x4][0x30] ;  /* 0x01000600ff0477ac */ /* 0x000ea20008000a00 */
[----:B------:R-:W-:Y:S01]  /*4130*/  CS2R R6, SRZ ;  /* 0x0000000000067805 */ /* 0x000fe2000001ff00 */
[----:B--2---:R-:W-:Y:S02]  /*4140*/  IMAD.U32 R4, RZ, RZ, UR4 ;  /* 0x00000004ff047e24 */ /* 0x004fe4000f8e00ff */
[----:B0-----:R-:W-:-:S07]  /*4150*/  IMAD.U32 R5, RZ, RZ, UR5 ;  /* 0x00000005ff057e24 */ /* 0x001fce000f8e00ff */
[----:B------:R-:W-:-:S07]  /*4160*/  LEPC R20, `(.L_x_96) ;  /* 0x000000001014794e */ /* 0x000fce0000000000 */
[----:B-1----:R-:W-:Y:S05]  /*4170*/  CALL.ABS.NOINC R8 ;  /* 0x0000000008007343 */ /* 0x002fea0003c00000 */
.L_x_96:
[----:B------:R-:W-:Y:S02]  /*4180*/  HFMA2 R8, -RZ, RZ, 0, 2.98023223876953125e-07 ;  /* 0x00000005ff087431 */ /* 0x000fe400000001ff */
[----:B------:R-:W-:Y:S01]  /*4190*/  IMAD.MOV.U32 R9, RZ, RZ, 0x0 ;  /* 0x00000000ff097424 */ /* 0x000fe200078e00ff */
[----:B------:R0:W1:Y:S01]  /*41a0*/  LDC.64 R10, c[0x4][R17] ;  /* 0x01000000110a7b82 */ /* 0x0000620000000a00 */
        /* <DEDUP_REMOVED lines=8> */
.L_x_97:
        /* <DEDUP_REMOVED lines=10> */
.L_x_98:
        /* <DEDUP_REMOVED lines=10> */
.L_x_99:
        /* <DEDUP_REMOVED lines=10> */
.L_x_100:
        /* <DEDUP_REMOVED lines=10> */
.L_x_101:
        /* <DEDUP_REMOVED lines=10> */
.L_x_102:
[----:B------:R0:W1:Y:S01]  /*4550*/  LDC.64 R8, c[0x4][R17] ;  /* 0x0100000011087b82 */ /* 0x0000620000000a00 */
[----:B------:R-:W2:Y:S01]  /*4560*/  LDCU.64 UR4, c[0x4][0x30] ;  /* 0x01000600ff0477ac */ /* 0x000ea20008000a00 */
[----:B------:R-:W-:Y:S01]  /*4570*/  CS2R R6, SRZ ;  /* 0x0000000000067805 */ /* 0x000fe2000001ff00 */
[----:B--2---:R-:W-:Y:S01]  /*4580*/  IMAD.U32 R4, RZ, RZ, UR4 ;  /* 0x00000004ff047e24 */ /* 0x004fe2000f8e00ff */
[----:B0-----:R-:W-:-:S07]  /*4590*/  MOV R5, UR5 ;  /* 0x0000000500057c02 */ /* 0x001fce0008000f00 */
[----:B------:R-:W-:-:S07]  /*45a0*/  LEPC R20, `(.L_x_103) ;  /* 0x000000001014794e */ /* 0x000fce0000000000 */
[----:B-1----:R-:W-:Y:S05]  /*45b0*/  CALL.ABS.NOINC R8 ;  /* 0x0000000008007343 */ /* 0x002fea0003c00000 */
.L_x_103:
[----:B------:R-:W-:Y:S02]  /*45c0*/  IADD3 R24, P0, PT, R24, 0x1, RZ ;  /* 0x0000000118187810 */ /* 0x000fe40007f1e0ff */
[----:B------:R-:W-:-:S03]  /*45d0*/  IADD3 R18, P1, PT, R18, 0xf0, RZ ;  /* 0x000000f012127810 */ /* 0x000fc60007f3e0ff */
[----:B------:R-:W-:Y:S01]  /*45e0*/  IMAD.X R23, RZ, RZ, R23, P0 ;  /* 0x000000ffff177224 */ /* 0x000fe200000e0617 */
[----:B------:R-:W-:Y:S01]  /*45f0*/  ISETP.NE.U32.AND P0, PT, R24, 0xa, PT ;  /* 0x0000000a1800780c */ /* 0x000fe20003f05070 */
[----:B------:R-:W-:-:S03]  /*4600*/  IMAD.X R19, RZ, RZ, R19, P1 ;  /* 0x000000ffff137224 */ /* 0x000fc600008e0613 */
[----:B------:R-:W-:-:S13]  /*4610*/  ISETP.NE.AND.EX P0, PT, R23, RZ, PT, P0 ;  /* 0x000000ff1700720c */ /* 0x000fda0003f05300 */
[----:B------:R-:W-:Y:S05]  /*4620*/  @P0 BRA `(.L_x_104) ;  /* 0xffffffe400280947 */ /* 0x000fea000383ffff */
.L_x_57:
[----:B------:R-:W-:Y:S05]  /*4630*/  WARPSYNC.ALL ;  /* 0x0000000000007948 */ /* 0x000fea0003800000 */
[----:B------:R-:W-:Y:S01]  /*4640*/  BAR.SYNC.DEFER_BLOCKING 0x0 ;  /* 0x0000000000007b1d */ /* 0x000fe20000010000 */
[----:B------:R-:W-:-:S13]  /*4650*/  ISETP.NE.AND P0, PT, R22, RZ, PT ;  /* 0x000000ff1600720c */ /* 0x000fda0003f05270 */
[----:B------:R-:W-:Y:S05]  /*4660*/  @!P0 EXIT ;  /* 0x000000000000894d */ /* 0x000fea0003800000 */
[----:B------:R-:W-:Y:S01]  /*4670*/  MOV R0, 0x0 ;  /* 0x0000000000007802 */ /* 0x000fe20000000f00 */
[----:B------:R-:W0:Y:S01]  /*4680*/  LDCU.64 UR4, c[0x4][0xa0] ;  /* 0x01001400ff0477ac */ /* 0x000e220008000a00 */
[----:B------:R-:W-:Y:S02]  /*4690*/  CS2R R6, SRZ ;  /* 0x0000000000067805 */ /* 0x000fe4000001ff00 */
[----:B------:R1:W2:Y:S01]  /*46a0*/  LDC.64 R8, c[0x4][R0] ;  /* 0x0100000000087b82 */ /* 0x0002a20000000a00 */
[----:B0-----:R-:W-:Y:S01]  /*46b0*/  MOV R4, UR4 ;  /* 0x0000000400047c02 */ /* 0x001fe20008000f00 */
[----:B-1----:R-:W-:-:S07]  /*46c0*/  IMAD.U32 R5, RZ, RZ, UR5 ;  /* 0x00000005ff057e24 */ /* 0x002fce000f8e00ff */
[----:B------:R-:W-:-:S07]  /*46d0*/  LEPC R20, `(.L_x_105) ;  /* 0x000000001014794e */ /* 0x000fce0000000000 */
[----:B--2---:R-:W-:Y:S05]  /*46e0*/  CALL.ABS.NOINC R8 ;  /* 0x0000000008007343 */ /* 0x004fea0003c00000 */
.L_x_105:
[----:B------:R-:W0:Y:S01]  /*46f0*/  LDCU.64 UR4, c[0x0][0x390] ;  /* 0x00007200ff0477ac */ /* 0x000e220008000a00 */
[----:B------:R-:W-:Y:S01]  /*4700*/  CS2R R22, SRZ ;  /* 0x0000000000167805 */ /* 0x000fe2000001ff00 */
[----:B0-----:R-:W-:-:S04]  /*4710*/  UIADD3 UR4, UP0, UPT, UR4, 0x78, URZ ;  /* 0x0000007804047890 */ /* 0x001fc8000ff1e0ff */
[----:B------:R-:W-:Y:S02]  /*4720*/  UIADD3.X UR5, UPT, UPT, URZ, UR5, URZ, UP0, !UPT ;  /* 0x00000005ff057290 */ /* 0x000fe400087fe4ff */
[----:B------:R-:W-:-:S04]  /*4730*/  IMAD.U32 R18, RZ, RZ, UR4 ;  /* 0x00000004ff127e24 */ /* 0x000fc8000f8e00ff */
[----:B------:R-:W-:-:S07]  /*4740*/  MOV R19, UR5 ;  /* 0x0000000500137c02 */ /* 0x000fce0008000f00 */
.L_x_151:
        /* <DEDUP_REMOVED lines=8> */
.L_x_106:
[----:B------:R0:W1:Y:S01]  /*47d0*/  LDC.64 R8, c[0x4][R17] ;  /* 0x0100000011087b82 */ /* 0x0000620000000a00 */
[----:B------:R0:W-:Y:S01]  /*47e0*/  STL.64 [R1], R22 ;  /* 0x0000001601007387 */ /* 0x0001e20000100a00 */
[----:B------:R-:W2:Y:S01]  /*47f0*/  LDCU.64 UR4, c[0x4][0x10] ;  /* 0x01000200ff0477ac */ /* 0x000ea20008000a00 */
[----:B------:R-:W-:Y:S01]  /*4800*/  IMAD.MOV.U32 R6, RZ, RZ, R16 ;  /* 0x000000ffff067224 */ /* 0x000fe200078e0010 */
[----:B------:R-:W-:Y:S02]  /*4810*/  MOV R7, R2 ;  /* 0x0000000200077202 */ /* 0x000fe40000000f00 */
[----:B--2---:R-:W-:Y:S01]  /*4820*/  MOV R4, UR4 ;  /* 0x0000000400047c02 */ /* 0x004fe20008000f00 */
[----:B0-----:R-:W-:-:S07]  /*4830*/  IMAD.U32 R5, RZ, RZ, UR5 ;  /* 0x00000005ff057e24 */ /* 0x001fce000f8e00ff */
[----:B------:R-:W-:-:S07]  /*4840*/  LEPC R20, `(.L_x_107) ;  /* 0x000000001014794e */ /* 0x000fce0000000000 */
[----:B-1----:R-:W-:Y:S05]  /*4850*/  CALL.ABS.NOINC R8 ;  /* 0x0000000008007343 */ /* 0x002fea0003c00000 */
.L_x_107:
[----:B------:R0:W1:Y:S01]  /*4860*/  LDC.64 R8, c[0x4][R17] ;  /* 0x0100000011087b82 */ /* 0x0000620000000a00 */
[----:B------:R-:W2:Y:S01]  /*4870*/  LDCU.64 UR4, c[0x4][0x18] ;  /* 0x01000300ff0477ac */ /* 0x000ea20008000a00 */
[----:B------:R-:W-:Y:S01]  /*4880*/  CS2R R6, SRZ ;  /* 0x0000000000067805 */ /* 0x000fe2000001ff00 */
[----:B--2---:R-:W-:Y:S02]  /*4890*/  IMAD.U32 R4, RZ, RZ, UR4 ;  /* 0x00000004ff047e24 */ /* 0x004fe4000f8e00ff */
[----:B0-----:R-:W-:-:S07]  /*48a0*/  IMAD.U32 R5, RZ, RZ, UR5 ;  /* 0x00000005ff057e24 */ /* 0x001fce000f8e00ff */
[----:B------:R-:W-:-:S07]  /*48b0*/  LEPC R20, `(.L_x_108) ;  /* 0x000000001014794e */ /* 0x000fce0000000000 */
[----:B-1----:R-:W-:Y:S05]  /*48c0*/  CALL.ABS.NOINC R8 ;  /* 0x0000000008007343 */ /* 0x002fea0003c00000 */
.L_x_108:
[----:B------:R0:W-:Y:S01]  /*48d0*/  STL.64 [R1], RZ ;  /* 0x000000ff01007387 */ /* 0x0001e20000100a00 */
[----:B------:R0:W1:Y:S01]  /*48e0*/  LDC.64 R8, c[0x4][R17] ;  /* 0x0100000011087b82 */ /* 0x0000620000000a00 */
[----:B------:R-:W2:Y:S01]  /*48f0*/  LDCU.64 UR4, c[0x4][0x20] ;  /* 0x01000400ff0477ac */ /* 0x000ea20008000a00 */
[----:B------:R-:W-:Y:S01]  /*4900*/  IMAD.MOV.U32 R6, RZ, RZ, R16 ;  /* 0x000000ffff067224 */ /* 0x000fe200078e0010 */
[----:B------:R-:W-:Y:S02]  /*4910*/  MOV R7, R2 ;  /* 0x0000000200077202 */ /* 0x000fe40000000f00 */
[----:B--2---:R-:W-:Y:S01]  /*4920*/  MOV R4, UR4 ;  /* 0x0000000400047c02 */ /* 0x004fe20008000f00 */
[----:B0-----:R-:W-:-:S07]  /*4930*/  IMAD.U32 R5, RZ, RZ, UR5 ;  /* 0x00000005ff057e24 */ /* 0x001fce000f8e00ff */
[----:B------:R-:W-:-:S07]  /*4940*/  LEPC R20, `(.L_x_109) ;  /* 0x000000001014794e */ /* 0x000fce0000000000 */
[----:B-1----:R-:W-:Y:S05]  /*4950*/  CALL.ABS.NOINC R8 ;  /* 0x0000000008007343 */ /* 0x002fea0003c00000 */
.L_x_109:
        /* <DEDUP_REMOVED lines=10> */
.L_x_110:
        /* <DEDUP_REMOVED lines=10> */
.L_x_111:
        /* <DEDUP_REMOVED lines=10> */
.L_x_112:
        /* <DEDUP_REMOVED lines=10> */
.L_x_113:
        /* <DEDUP_REMOVED lines=10> */
.L_x_114:
[----:B------:R0:W1:Y:S01]  /*4c80*/  LDC.64 R8, c[0x4][R17] ;  /* 0x0100000011087b82 */ /* 0x0000620000000a00 */
[----:B------:R-:W2:Y:S01]  /*4c90*/  LDCU.64 UR4, c[0x4][0x30] ;  /* 0x01000600ff0477ac */ /* 0x000ea20008000a00 */
[----:B------:R-:W-:Y:S02]  /*4ca0*/  CS2R R6, SRZ ;  /* 0x0000000000067805 */ /* 0x000fe4000001ff00 */
[----:B--2---:R-:W-:Y:S01]  /*4cb0*/  MOV R4, UR4 ;  /* 0x0000000400047c02 */ /* 0x004fe20008000f00 */
[----:B0-----:R-:W-:-:S07]  /*4cc0*/  IMAD.U32 R5, RZ, RZ, UR5 ;  /* 0x00000005ff057e24 */ /* 0x001fce000f8e00ff */
[----:B------:R-:W-:-:S07]  /*4cd0*/  LEPC R20, `(.L_x_115) ;  /* 0x000000001014794e */ /* 0x000fce0000000000 */
[----:B-1----:R-:W-:Y:S05]  /*4ce0*/  CALL.ABS.NOINC R8 ;  /* 0x0000000008007343 */ /* 0x002fea0003c00000 */
.L_x_115:
[----:B------:R-:W-:Y:S02]  /*4cf0*/  HFMA2 R9, -RZ, RZ, 0, 0 ;  /* 0x00000000ff097431 */ /* 0x000fe400000001ff */
        /* <DEDUP_REMOVED lines=10> */
.L_x_116:
        /* <DEDUP_REMOVED lines=10> */
.L_x_117:
        /* <DEDUP_REMOVED lines=10> */
.L_x_118:
        /* <DEDUP_REMOVED lines=10> */
.L_x_119:
        /* <DEDUP_REMOVED lines=10> */
.L_x_120:
        /* <DEDUP_REMOVED lines=10> */
.L_x_121:
[----:B------:R0:W1:Y:S01]  /*50c0*/  LDC.64 R8, c[0x4][R17] ;  /* 0x0100000011087b82 */ /* 0x0000620000000a00 */
[----:B------:R-:W2:Y:S01]  /*50d0*/  LDCU.64 UR4, c[0x4][0x30] ;  /* 0x01000600ff0477ac */ /* 0x000ea20008000a00 */
[----:B------:R-:W-:Y:S01]  /*50e0*/  CS2R R6, SRZ ;  /* 0x0000000000067805 */ /* 0x000fe2000001ff00 */
[----:B--2---:R-:W-:Y:S02]  /*50f0*/  IMAD.U32 R4, RZ, RZ, UR4 ;  /* 0x00000004ff047e24 */ /* 0x004fe4000f8e00ff */
[----:B0-----:R-:W-:-:S07]  /*5100*/  IMAD.U32 R5, RZ, RZ, UR5 ;  /* 0x00000005ff057e24 */ /* 0x001fce000f8e00ff */
[----:B------:R-:W-:-:S07]  /*5110*/  LEPC R20, `(.L_x_122) ;  /* 0x000000001014794e */ /* 0x000fce0000000000 */
[----:B-1----:R-:W-:Y:S05]  /*5120*/  CALL.ABS.NOINC R8 ;  /* 0x0000000008007343 */ /* 0x002fea0003c00000 */
.L_x_122:
[----:B------:R-:W-:Y:S02]  /*5130*/  HFMA2 R8, -RZ, RZ, 0, 1.1920928955078125e-07 ;  /* 0x00000002ff087431 */ /* 0x000fe400000001ff */
        /* <DEDUP_REMOVED lines=10> */
.L_x_123:
        /* <DEDUP_REMOVED lines=10> */
.L_x_124:
        /* <DEDUP_REMOVED lines=10> */
.L_x_125:
        /* <DEDUP_REMOVED lines=10> */
.L_x_126:
        /* <DEDUP_REMOVED lines=10> */
.L_x_127:
        /* <DEDUP_REMOVED lines=10> */
.L_x_128:
[----:B------:R0:W1:Y:S01]  /*5500*/  LDC.64 R8, c[0x4][R17] ;  /* 0x0100000011087b82 */ /* 0x0000620000000a00 */
[----:B------:R-:W2:Y:S01]  /*5510*/  LDCU.64 UR4, c[0x4][0x30] ;  /* 0x01000600ff0477ac */ /* 0x000ea20008000a00 */
[----:B------:R-:W-:Y:S01]  /*5520*/  CS2R R6, SRZ ;  /* 0x0000000000067805 */ /* 0x000fe2000001ff00 */
[----:B--2---:R-:W-:Y:S01]  /*5530*/  IMAD.U32 R4, RZ, RZ, UR4 ;  /* 0x00000004ff047e24 */ /* 0x004fe2000f8e00ff */
[----:B0-----:R-:W-:-:S07]  /*5540*/  MOV R5, UR5 ;  /* 0x0000000500057c02 */ /* 0x001fce0008000f00 */
[----:B------:R-:W-:-:S07]  /*5550*/  LEPC R20, `(.L_x_129) ;  /* 0x000000001014794e */ /* 0x000fce0000000000 */
[----:B-1----:R-:W-:Y:S05]  /*5560*/  CALL.ABS.NOINC R8 ;  /* 0x0000000008007343 */ /* 0x002fea0003c00000 */
.L_x_129:
[----:B------:R-:W-:Y:S01]  /*5570*/  IMAD.MOV.U32 R8, RZ, RZ, 0x3 ;  /* 0x00000003ff087424 */ /* 0x000fe200078e00ff */
[----:B------:R0:W1:Y:S01]  /*5580*/  LDC.64 R10, c[0x4][R17] ;  /* 0x01000000110a7b82 */ /* 0x0000620000000a00 */
[----:B------:R-:W-:Y:S01]  /*5590*/  IMAD.MOV.U32 R9, RZ, RZ, 0x0 ;  /* 0x00000000ff097424 */ /* 0x000fe200078e00ff */
[----:B------:R-:W2:Y:S01]  /*55a0*/  LDCU.64 UR4, c[0x4][0x20] ;  /* 0x01000400ff0477ac */ /* 0x000ea20008000a00 */
[----:B------:R-:W-:Y:S01]  /*55b0*/  IMAD.MOV.U32 R6, RZ, RZ, R16 ;  /* 0x000000ffff067224 */ /* 0x000fe200078e0010 */
[----:B------:R-:W-:Y:S02]  /*55c0*/  MOV R7, R2 ;  /* 0x0000000200077202 */ /* 0x000fe40000000f00 */
[----:B------:R0:W-:Y:S01]  /*55d0*/  STL.64 [R1], R8 ;  /* 0x0000000801007387 */ /* 0x0001e20000100a00 */
[----:B--2---:R-:W-:Y:S01]  /*55e0*/  MOV R4, UR4 ;  /* 0x0000000400047c02 */ /* 0x004fe20008000f00 */
[----:B0-----:R-:W-:-:S07]  /*55f0*/  IMAD.U32 R5, RZ, RZ, UR5 ;  /* 0x00000005ff057e24 */ /* 0x001fce000f8e00ff */
[----:B------:R-:W-:-:S07]  /*5600*/  LEPC R20, `(.L_x_130) ;  /* 0x000000001014794e */ /* 0x000fce0000000000 */
[----:B-1----:R-:W-:Y:S05]  /*5610*/  CALL.ABS.NOINC R10 ;  /* 0x000000000a007343 */ /* 0x002fea0003c00000 */
.L_x_130:
        /* <DEDUP_REMOVED lines=10> */
.L_x_131:
        /* <DEDUP_REMOVED lines=10> */
.L_x_132:
        /* <DEDUP_REMOVED lines=10> */
.L_x_133:
        /* <DEDUP_REMOVED lines=10> */
.L_x_134:
        /* <DEDUP_REMOVED lines=10> */
.L_x_135:
[----:B------:R0:W1:Y:S01]  /*5940*/  LDC.64 R8, c[0x4][R17] ;  /* 0x0100000011087b82 */ /* 0x0000620000000a00 */
[----:B------:R-:W2:Y:S01]  /*5950*/  LDCU.64 UR4, c[0x4][0x30] ;  /* 0x01000600ff0477ac */ /* 0x000ea20008000a00 */
[----:B------:R-:W-:Y:S02]  /*5960*/  CS2R R6, SRZ ;  /* 0x0000000000067805 */ /* 0x000fe4000001ff00 */
[----:B--2---:R-:W-:Y:S01]  /*5970*/  MOV R4, UR4 ;  /* 0x0000000400047c02 */ /* 0x004fe20008000f00 */
[----:B0-----:R-:W-:-:S07]  /*5980*/  IMAD.U32 R5, RZ, RZ, UR5 ;  /* 0x00000005ff057e24 */ /* 0x001fce000f8e00ff */
[----:B------:R-:W-:-:S07]  /*5990*/  LEPC R20, `(.L_x_136) ;  /* 0x000000001014794e */ /* 0x000fce0000000000 */
[----:B-1----:R-:W-:Y:S05]  /*59a0*/  CALL.ABS.NOINC R8 ;  /* 0x0000000008007343 */ /* 0x002fea0003c00000 */
.L_x_136:
        /* <DEDUP_REMOVED lines=11> */
.L_x_137:
        /* <DEDUP_REMOVED lines=10> */
.L_x_138:
        /* <DEDUP_REMOVED lines=10> */
.L_x_139:
        /* <DEDUP_REMOVED lines=10> */
.L_x_140:
        /* <DEDUP_REMOVED lines=10> */
.L_x_141:
        /* <DEDUP_REMOVED lines=10> */
.L_x_142:
[----:B------:R0:W1:Y:S01]  /*5d80*/  LDC.64 R8, c[0x4][R17] ;  /* 0x0100000011087b82 */ /* 0x0000620000000a00 */
[----:B------:R-:W2:Y:S01]  /*5d90*/  LDCU.64 UR4, c[0x4][0x30] ;  /* 0x01000600ff0477ac */ /* 0x000ea20008000a00 */
[----:B------:R-:W-:Y:S01]  /*5da0*/  CS2R R6, SRZ ;  /* 0x0000000000067805 */ /* 0x000fe2000001ff00 */
[----:B--2---:R-:W-:Y:S02]  /*5db0*/  IMAD.U32 R4, RZ, RZ, UR4 ;  /* 0x00000004ff047e24 */ /* 0x004fe4000f8e00ff */
[----:B0-----:R-:W-:-:S07]  /*5dc0*/  IMAD.U32 R5, RZ, RZ, UR5 ;  /* 0x00000005ff057e24 */ /* 0x001fce000f8e00ff */
[----:B------:R-:W-:-:S07]  /*5dd0*/  LEPC R20, `(.L_x_143) ;  /* 0x000000001014794e */ /* 0x000fce0000000000 */
[----:B-1----:R-:W-:Y:S05]  /*5de0*/  CALL.ABS.NOINC R8 ;  /* 0x0000000008007343 */ /* 0x002fea0003c00000 */
.L_x_143:
        /* <DEDUP_REMOVED lines=11> */
.L_x_144:
        /* <DEDUP_REMOVED lines=10> */
.L_x_145:
        /* <DEDUP_REMOVED lines=10> */
.L_x_146:
        /* <DEDUP_REMOVED lines=10> */
.L_x_147:
        /* <DEDUP_REMOVED lines=10> */
.L_x_148:
        /* <DEDUP_REMOVED lines=10> */
.L_x_149:
[----:B------:R0:W1:Y:S01]  /*61c0*/  LDC.64 R8, c[0x4][R17] ;  /* 0x0100000011087b82 */ /* 0x0000620000000a00 */
[----:B------:R-:W2:Y:S01]  /*61d0*/  LDCU.64 UR4, c[0x4][0x30] ;  /* 0x01000600ff0477ac */ /* 0x000ea20008000a00 */
[----:B------:R-:W-:Y:S01]  /*61e0*/  CS2R R6, SRZ ;  /* 0x0000000000067805 */ /* 0x000fe2000001ff00 */
[----:B--2---:R-:W-:Y:S01]  /*61f0*/  IMAD.U32 R4, RZ, RZ, UR4 ;  /* 0x00000004ff047e24 */ /* 0x004fe2000f8e00ff */
[----:B0-----:R-:W-:-:S07]  /*6200*/  MOV R5, UR5 ;  /* 0x0000000500057c02 */ /* 0x001fce0008000f00 */
[----:B------:R-:W-:-:S07]  /*6210*/  LEPC R20, `(.L_x_150) ;  /* 0x000000001014794e */ /* 0x000fce0000000000 */
[----:B-1----:R-:W-:Y:S05]  /*6220*/  CALL.ABS.NOINC R8 ;  /* 0x0000000008007343 */ /* 0x002fea0003c00000 */
.L_x_150:
[----:B------:R-:W-:Y:S02]  /*6230*/  IADD3 R22, P0, PT, R22, 0x1, RZ ;  /* 0x0000000116167810 */ /* 0x000fe40007f1e0ff */
[----:B------:R-:W-:-:S03]  /*6240*/  IADD3 R18, P1, PT, R18, 0xf0, RZ ;  /* 0x000000f012127810 */ /* 0x000fc60007f3e0ff */
[----:B------:R-:W-:Y:S01]  /*6250*/  IMAD.X R23, RZ, RZ, R23, P0 ;  /* 0x000000ffff177224 */ /* 0x000fe200000e0617 */
[----:B------:R-:W-:Y:S01]  /*6260*/  ISETP.NE.U32.AND P0, PT, R22, 0xa, PT ;  /* 0x0000000a1600780c */ /* 0x000fe20003f05070 */
[----:B------:R-:W-:-:S03]  /*6270*/  IMAD.X R19, RZ, RZ, R19, P1 ;  /* 0x000000ffff137224 */ /* 0x000fc600008e0613 */
[----:B------:R-:W-:-:S13]  /*6280*/  ISETP.NE.AND.EX P0, PT, R23, RZ, PT, P0 ;  /* 0x000000ff1700720c */ /* 0x000fda0003f05300 */
[----:B------:R-:W-:Y:S05]  /*6290*/  @P0 BRA `(.L_x_151) ;  /* 0xffffffe4002c0947 */ /* 0x000fea000383ffff */
[----:B------:R-:W-:Y:S05]  /*62a0*/  EXIT ;  /* 0x000000000000794d */ /* 0x000fea0003800000 */
        .weak           $__internal_0_$__cuda_sm20_div_rn_f64_full
        .type           $__internal_0_$__cuda_sm20_div_rn_f64_full,@function
        .size           $__internal_0_$__cuda_sm20_div_rn_f64_full,(.L_x_252 - $__internal_0_$__cuda_sm20_div_rn_f64_full)
$__internal_0_$__cuda_sm20_div_rn_f64_full:
[----:B------:R-:W-:Y:S01]  /*62b0*/  IMAD.MOV.U32 R29, RZ, RZ, R33 ;  /* 0x000000ffff1d7224 */ /* 0x000fe200078e0021 */
[C---:B------:R-:W-:Y:S01]  /*62c0*/  FSETP.GEU.AND P0, PT, |R36|.reuse, 1.469367938527859385e-39, PT ;  /* 0x001000002400780b */ /* 0x040fe20003f0e200 */
[----:B------:R-:W-:Y:S01]  /*62d0*/  IMAD.MOV.U32 R44, RZ, RZ, 0x1ca00000 ;  /* 0x1ca00000ff2c7424 */ /* 0x000fe200078e00ff */
[----:B------:R-:W-:Y:S01]  /*62e0*/  MOV R28, R32 ;  /* 0x00000020001c7202 */ /* 0x000fe20000000f00 */
[--C-:B------:R-:W-:Y:S01]  /*62f0*/  IMAD.MOV.U32 R32, RZ, RZ, R35.reuse ;  /* 0x000000ffff207224 */ /* 0x100fe200078e0023 */
[C---:B------:R-:W-:Y:S01]  /*6300*/  FSETP.GEU.AND P2, PT, |R29|.reuse, 1.469367938527859385e-39, PT ;  /* 0x001000001d00780b */ /* 0x040fe20003f4e200 */
[----:B------:R-:W-:Y:S01]  /*6310*/  BSSY.RECONVERGENT B3, `(.L_x_152) ;  /* 0x0000055000037945 */ /* 0x000fe20003800200 */
[----:B------:R-:W-:Y:S02]  /*6320*/  LOP3.LUT R30, R36, 0x800fffff, RZ, 0xc0, !PT ;  /* 0x800fffff241e7812 */ /* 0x000fe400078ec0ff */
[----:B------:R-:W-:Y:S02]  /*6330*/  MOV R33, R36 ;  /* 0x0000002400217202 */ /* 0x000fe40000000f00 */
[----:B------:R-:W-:Y:S01]  /*6340*/  LOP3.LUT R31, R30, 0x3ff00000, RZ, 0xfc, !PT ;  /* 0x3ff000001e1f7812 */ /* 0x000fe200078efcff */
[----:B------:R-:W-:Y:S01]  /*6350*/  IMAD.MOV.U32 R30, RZ, RZ, R35 ;  /* 0x000000ffff1e7224 */ /* 0x000fe200078e0023 */
[----:B------:R-:W-:-:S02]  /*6360*/  LOP3.LUT R43, R29, 0x7ff00000, RZ, 0xc0, !PT ;  /* 0x7ff000001d2b7812 */ /* 0x000fc400078ec0ff */
[----:B------:R-:W-:Y:S01]  /*6370*/  @!P0 DMUL R30, R32, 8.98846567431157953865e+307 ;  /* 0x7fe00000201e8828 */ /* 0x000fe20000000000 */
[----:B------:R-:W-:Y:S01]  /*6380*/  LOP3.LUT R45, R36, 0x7ff00000, RZ, 0xc0, !PT ;  /* 0x7ff00000242d7812 */ /* 0x000fe200078ec0ff */
[----:B------:R-:W-:Y:S01]  /*6390*/  IMAD.MOV.U32 R36, RZ, RZ, 0x1 ;  /* 0x00000001ff247424 */ /* 0x000fe200078e00ff */
[----:B------:R-:W-:Y:S01]  /*63a0*/  @!P2 LOP3.LUT R34, R33, 0x7ff00000, RZ, 0xc0, !PT ;  /* 0x7ff000002122a812 */ /* 0x000fe200078ec0ff */
[----:B------:R-:W-:Y:S01]  /*63b0*/  @!P2 IMAD.MOV.U32 R38, RZ, RZ, RZ ;  /* 0x000000ffff26a224 */ /* 0x000fe200078e00ff */
[C---:B------:R-:W-:Y:S01]  /*63c0*/  ISETP.GE.U32.AND P1, PT, R43.reuse, R45, PT ;  /* 0x0000002d2b00720c */ /* 0x040fe20003f26070 */
[----:B------:R-:W0:Y:S01]  /*63d0*/  MUFU.RCP64H R37, R31 ;  /* 0x0000001f00257308 */ /* 0x000e220000001800 */
[----:B------:R-:W-:Y:S02]  /*63e0*/  @!P2 ISETP.GE.U32.AND P3, PT, R43, R34, PT ;  /* 0x000000222b00a20c */ /* 0x000fe40003f66070 */
[C---:B------:R-:W-:Y:S02]  /*63f0*/  SEL R35, R44.reuse, 0x63400000, !P1 ;  /* 0x634000002c237807 */ /* 0x040fe40004800000 */
[----:B------:R-:W-:-:S02]  /*6400*/  @!P2 SEL R39, R44, 0x63400000, !P3 ;  /* 0x634000002c27a807 */ /* 0x000fc40005800000 */
[--C-:B------:R-:W-:Y:S02]  /*6410*/  LOP3.LUT R35, R35, 0x800fffff, R29.reuse, 0xf8, !PT ;  /* 0x800fffff23237812 */ /* 0x100fe400078ef81d */
[----:B------:R-:W-:Y:S02]  /*6420*/  @!P2 LOP3.LUT R39, R39, 0x80000000, R29, 0xf8, !PT ;  /* 0x800000002727a812 */ /* 0x000fe400078ef81d */
[----:B------:R-:W-:Y:S02]  /*6430*/  MOV R34, R28 ;  /* 0x0000001c00227202 */ /* 0x000fe40000000f00 */
[----:B------:R-:W-:Y:S02]  /*6440*/  @!P2 LOP3.LUT R39, R39, 0x100000, RZ, 0xfc, !PT ;  /* 0x001000002727a812 */ /* 0x000fe400078efcff */
[----:B------:R-:W-:-:S04]  /*6450*/  @!P0 LOP3.LUT R45, R31, 0x7ff00000, RZ, 0xc0, !PT ;  /* 0x7ff000001f2d8812 */ /* 0x000fc800078ec0ff */
[----:B------:R-:W-:Y:S02]  /*6460*/  @!P2 DFMA R34, R34, 2, -R38 ;  /* 0x400000002222a82b */ /* 0x000fe40000000826 */
[----:B0-----:R-:W-:-:S08]  /*6470*/  DFMA R38, R36, -R30, 1 ;  /* 0x3ff000002426742b */ /* 0x001fd0000000081e */
[----:B------:R-:W-:-:S08]  /*6480*/  DFMA R38, R38, R38, R38 ;  /* 0x000000262626722b */ /* 0x000fd00000000026 */
[----:B------:R-:W-:-:S08]  /*6490*/  DFMA R38, R36, R38, R36 ;  /* 0x000000262426722b */ /* 0x000fd00000000024 */
[----:B------:R-:W-:-:S08]  /*64a0*/  DFMA R36, R38, -R30, 1 ;  /* 0x3ff000002624742b */ /* 0x000fd0000000081e */
[----:B------:R-:W-:-:S08]  /*64b0*/  DFMA R36, R38, R36, R38 ;  /* 0x000000242624722b */ /* 0x000fd00000000026 */
[----:B------:R-:W-:-:S08]  /*64c0*/  DMUL R38, R36, R34 ;  /* 0x0000002224267228 */ /* 0x000fd00000000000 */
[----:B------:R-:W-:-:S08]  /*64d0*/  DFMA R40, R38, -R30, R34 ;  /* 0x8000001e2628722b */ /* 0x000fd00000000022 */
[----:B------:R-:W-:Y:S01]  /*64e0*/  DFMA R40, R36, R40, R38 ;  /* 0x000000282428722b */ /* 0x000fe20000000026 */
[----:B------:R-:W-:Y:S02]  /*64f0*/  MOV R38, R43 ;  /* 0x0000002b00267202 */ /* 0x000fe40000000f00 */
[----:B------:R-:W-:-:S05]  /*6500*/  @!P2 LOP3.LUT R38, R35, 0x7ff00000, RZ, 0xc0, !PT ;  /* 0x7ff000002326a812 */ /* 0x000fca00078ec0ff */
[----:B------:R-:W-:-:S05]  /*6510*/  VIADD R36, R38, 0xffffffff ;  /* 0xffffffff26247836 */ /* 0x000fca0000000000 */
[----:B------:R-:W-:Y:S01]  /*6520*/  ISETP.GT.U32.AND P0, PT, R36, 0x7feffffe, PT ;  /* 0x7feffffe2400780c */ /* 0x000fe20003f04070 */
[----:B------:R-:W-:-:S05]  /*6530*/  VIADD R36, R45, 0xffffffff ;  /* 0xffffffff2d247836 */ /* 0x000fca0000000000 */
[----:B------:R-:W-:-:S13]  /*6540*/  ISETP.GT.U32.OR P0, PT, R36, 0x7feffffe, P0 ;  /* 0x7feffffe2400780c */ /* 0x000fda0000704470 */
[----:B------:R-:W-:Y:S05]  /*6550*/  @P0 BRA `(.L_x_153) ;  /* 0x00000000006c0947 */ /* 0x000fea0003800000 */
[----:B------:R-:W-:-:S04]  /*6560*/  LOP3.LUT R36, R33, 0x7ff00000, RZ, 0xc0, !PT ;  /* 0x7ff0000021247812 */ /* 0x000fc800078ec0ff */
[CC--:B------:R-:W-:Y:S02]  /*6570*/  VIADDMNMX R28, R43.reuse, -R36.reuse, 0xb9600000, !PT ;  /* 0xb96000002b1c7446 */ /* 0x0c0fe40007800924 */
[----:B------:R-:W-:Y:S02]  /*6580*/  ISETP.GE.U32.AND P0, PT, R43, R36, PT ;  /* 0x000000242b00720c */ /* 0x000fe40003f06070 */
[----:B------:R-:W-:Y:S02]  /*6590*/  VIMNMX R28, PT, PT, R28, 0x46a00000, PT ;  /* 0x46a000001c1c7848 */ /* 0x000fe40003fe0100 */
[----:B------:R-:W-:-:S04]  /*65a0*/  SEL R29, R44, 0x63400000, !P0 ;  /* 0x634000002c1d7807 */ /* 0x000fc80004000000 */
[----:B------:R-:W-:Y:S01]  /*65b0*/  IADD3 R38, PT, PT, -R29, R28, RZ ;  /* 0x0000001c1d267210 */ /* 0x000fe20007ffe1ff */
[----:B------:R-:W-:-:S04]  /*65c0*/  IMAD.MOV.U32 R28, RZ, RZ, RZ ;  /* 0x000000ffff1c7224 */ /* 0x000fc800078e00ff */
[----:B------:R-:W-:-:S06]  /*65d0*/  VIADD R29, R38, 0x7fe00000 ;  /* 0x7fe00000261d7836 */ /* 0x000fcc0000000000 */
[----:B------:R-:W-:-:S10]  /*65e0*/  DMUL R36, R40, R28 ;  /* 0x0000001c28247228 */ /* 0x000fd40000000000 */
[----:B------:R-:W-:-:S13]  /*65f0*/  FSETP.GTU.AND P0, PT, |R37|, 1.469367938527859385e-39, PT ;  /* 0x001000002500780b */ /* 0x000fda0003f0c200 */
[----:B------:R-:W-:Y:S05]  /*6600*/  @P0 BRA `(.L_x_154) ;  /* 0x0000000000940947 */ /* 0x000fea0003800000 */
[----:B------:R-:W-:-:S06]  /*6610*/  DFMA R30, R40, -R30, R34 ;  /* 0x8000001e281e722b */ /* 0x000fcc0000000022 */
[----:B------:R-:W-:-:S04]  /*6620*/  MOV R30, RZ ;  /* 0x000000ff001e7202 */ /* 0x000fc80000000f00 */
[C---:B------:R-:W-:Y:S02]  /*6630*/  FSETP.NEU.AND P0, PT, R31.reuse, RZ, PT ;  /* 0x000000ff1f00720b */ /* 0x040fe40003f0d000 */
[----:B------:R-:W-:-:S04]  /*6640*/  LOP3.LUT R33, R31, 0x80000000, R33, 0x48, !PT ;  /* 0x800000001f217812 */ /* 0x000fc800078e4821 */
[----:B------:R-:W-:-:S07]  /*6650*/  LOP3.LUT R31, R33, R29, RZ, 0xfc, !PT ;  /* 0x0000001d211f7212 */ /* 0x000fce00078efcff */
[----:B------:R-:W-:Y:S05]  /*6660*/  @!P0 BRA `(.L_x_154) ;  /* 0x00000000007c8947 */ /* 0x000fea0003800000 */
[----:B------:R-:W-:Y:S01]  /*6670*/  IMAD.MOV R29, RZ, RZ, -R38 ;  /* 0x000000ffff1d7224 */ /* 0x000fe200078e0a26 */
[----:B------:R-:W-:Y:S01]  /*6680*/  DMUL.RP R30, R40, R30 ;  /* 0x0000001e281e7228 */ /* 0x000fe20000008000 */
[----:B------:R-:W-:-:S06]  /*6690*/  IMAD.MOV.U32 R28, RZ, RZ, RZ ;  /* 0x000000ffff1c7224 */ /* 0x000fcc00078e00ff */
[----:B------:R-:W-:-:S03]  /*66a0*/  DFMA R28, R36, -R28, R40 ;  /* 0x8000001c241c722b */ /* 0x000fc60000000028 */
[----:B------:R-:W-:-:S03]  /*66b0*/  LOP3.LUT R33, R31, R33, RZ, 0x3c, !PT ;  /* 0x000000211f217212 */ /* 0x000fc600078e3cff */
[----:B------:R-:W-:-:S04]  /*66c0*/  IADD3 R28, PT, PT, -R38, -0x43300000, RZ ;  /* 0xbcd00000261c7810 */ /* 0x000fc80007ffe1ff */
[----:B------:R-:W-:-:S04]  /*66d0*/  FSETP.NEU.AND P0, PT, |R29|, R28, PT ;  /* 0x0000001c1d00720b */ /* 0x000fc80003f0d200 */
[----:B------:R-:W-:Y:S02]  /*66e0*/  FSEL R36, R30, R36, !P0 ;  /* 0x000000241e247208 */ /* 0x000fe40004000000 */
[----:B------:R-:W-:Y:S01]  /*66f0*/  FSEL R37, R33, R37, !P0 ;  /* 0x0000002521257208 */ /* 0x000fe20004000000 */
[----:B------:R-:W-:Y:S06]  /*6700*/  BRA `(.L_x_154) ;  /* 0x0000000000547947 */ /* 0x000fec0003800000 */
.L_x_153:
[----:B------:R-:W-:-:S14]  /*6710*/  DSETP.NAN.AND P0, PT, R28, R28, PT ;  /* 0x0000001c1c00722a */ /* 0x000fdc0003f08000 */
[----:B------:R-:W-:Y:S05]  /*6720*/  @P0 BRA `(.L_x_155) ;  /* 0x0000000000440947 */ /* 0x000fea0003800000 */
[----:B------:R-:W-:-:S14]  /*6730*/  DSETP.NAN.AND P0, PT, R32, R32, PT ;  /* 0x000000202000722a */ /* 0x000fdc0003f08000 */
[----:B------:R-:W-:Y:S05]  /*6740*/  @P0 BRA `(.L_x_156) ;  /* 0x0000000000300947 */ /* 0x000fea0003800000 */
[----:B------:R-:W-:Y:S01]  /*6750*/  ISETP.NE.AND P0, PT, R38, R45, PT ;  /* 0x0000002d2600720c */ /* 0x000fe20003f05270 */
[----:B------:R-:W-:Y:S01]  /*6760*/  IMAD.MOV.U32 R37, RZ, RZ, -0x80000 ;  /* 0xfff80000ff257424 */ /* 0x000fe200078e00ff */
[----:B------:R-:W-:-:S11]  /*6770*/  MOV R36, 0x0 ;  /* 0x0000000000247802 */ /* 0x000fd60000000f00 */
[----:B------:R-:W-:Y:S05]  /*6780*/  @!P0 BRA `(.L_x_154) ;  /* 0x0000000000348947 */ /* 0x000fea0003800000 */
[----:B------:R-:W-:Y:S02]  /*6790*/  ISETP.NE.AND P0, PT, R38, 0x7ff00000, PT ;  /* 0x7ff000002600780c */ /* 0x000fe40003f05270 */
[----:B------:R-:W-:Y:S02]  /*67a0*/  LOP3.LUT R37, R29, 0x80000000, R33, 0x48, !PT ;  /* 0x800000001d257812 */ /* 0x000fe400078e4821 */
[----:B------:R-:W-:-:S13]  /*67b0*/  ISETP.EQ.OR P0, PT, R45, RZ, !P0 ;  /* 0x000000ff2d00720c */ /* 0x000fda0004702670 */
[----:B------:R-:W-:Y:S01]  /*67c0*/  @P0 LOP3.LUT R28, R37, 0x7ff00000, RZ, 0xfc, !PT ;  /* 0x7ff00000251c0812 */ /* 0x000fe200078efcff */
[----:B------:R-:W-:Y:S01]  /*67d0*/  @!P0 IMAD.MOV.U32 R36, RZ, RZ, RZ ;  /* 0x000000ffff248224 */ /* 0x000fe200078e00ff */
[----:B------:R-:W-:-:S03]  /*67e0*/  @P0 MOV R36, RZ ;  /* 0x000000ff00240202 */ /* 0x000fc60000000f00 */
[----:B------:R-:W-:Y:S01]  /*67f0*/  @P0 IMAD.MOV.U32 R37, RZ, RZ, R28 ;  /* 0x000000ffff250224 */ /* 0x000fe200078e001c */
[----:B------:R-:W-:Y:S06]  /*6800*/  BRA `(.L_x_154) ;  /* 0x0000000000147947 */ /* 0x000fec0003800000 */
.L_x_156:
[----:B------:R-:W-:Y:S01]  /*6810*/  LOP3.LUT R37, R33, 0x80000, RZ, 0xfc, !PT ;  /* 0x0008000021257812 */ /* 0x000fe200078efcff */
[----:B------:R-:W-:Y:S01]  /*6820*/  IMAD.MOV.U32 R36, RZ, RZ, R32 ;  /* 0x000000ffff247224 */ /* 0x000fe200078e0020 */
[----:B------:R-:W-:Y:S06]  /*6830*/  BRA `(.L_x_154) ;  /* 0x0000000000087947 */ /* 0x000fec0003800000 */
.L_x_155:
[----:B------:R-:W-:Y:S02]  /*6840*/  LOP3.LUT R37, R29, 0x80000, RZ, 0xfc, !PT ;  /* 0x000800001d257812 */ /* 0x000fe400078efcff */
[----:B------:R-:W-:-:S07]  /*6850*/  MOV R36, R28 ;  /* 0x0000001c00247202 */ /* 0x000fce0000000f00 */
.L_x_154:
[----:B------:R-:W-:Y:S05]  /*6860*/  BSYNC.RECONVERGENT B3 ;  /* 0x0000000000037941 */ /* 0x000fea0003800200 */
.L_x_152:
[----:B------:R-:W-:Y:S01]  /*6870*/  MOV R28, R0 ;  /* 0x00000000001c7202 */ /* 0x000fe20000000f00 */
[----:B------:R-:W-:Y:S02]  /*6880*/  IMAD.MOV.U32 R29, RZ, RZ, 0x0 ;  /* 0x00000000ff1d7424 */ /* 0x000fe400078e00ff */
[----:B------:R-:W-:Y:S02]  /*6890*/  IMAD.MOV.U32 R30, RZ, RZ, R36 ;  /* 0x000000ffff1e7224 */ /* 0x000fe400078e0024 */
[----:B------:R-:W-:Y:S01]  /*68a0*/  IMAD.MOV.U32 R31, RZ, RZ, R37 ;  /* 0x000000ffff1f7224 */ /* 0x000fe200078e0025 */
[----:B------:R-:W-:Y:S06]  /*68b0*/  RET.REL.NODEC R28 `(_Z11awrRrKernelPdS_S_S_S_S_S_S_S_S_S_j) ;  /* 0xffffff941cd07950 */ /* 0x000fec0003c3ffff */
.L_x_157:
[----:B------:R-:W-:-:S00]  /*68c0*/  BRA `(.L_x_157) ;  /* 0xfffffffc00fc7947 */ /* 0x000fc0000383ffff */
[----:B------:R-:W-:-:S00]  /*68d0*/  NOP ;  /* 0x0000000000007918 */ /* 0x000fc00000000000 */
        /* <DEDUP_REMOVED lines=10> */
.L_x_252:


//--------------------- .text._Z10ptmKernel2PdS_S_S_S_jid --------------------------
	.section	.text._Z10ptmKernel2PdS_S_S_S_jid,"ax",@progbits
	.align	128
        .global         _Z10ptmKernel2PdS_S_S_S_jid
        .type           _Z10ptmKernel2PdS_S_S_S_jid,@function
        .size           _Z10ptmKernel2PdS_S_S_S_jid,(.L_x_253 - _Z10ptmKernel2PdS_S_S_S_jid)
        .other          _Z10ptmKernel2PdS_S_S_S_jid,@"STO_CUDA_ENTRY STV_DEFAULT"
_Z10ptmKernel2PdS_S_S_S_jid:
.text._Z10ptmKernel2PdS_S_S_S_jid:
[----:B------:R-:W-:Y:S01]  /*0000*/  LDC R1, c[0x0][0x37c] ;  /* 0x0000df00ff017b82 */ /* 0x000fe20000000800 */
[----:B------:R-:W0:Y:S01]  /*0010*/  S2R R3, SR_CTAID.Y ;  /* 0x0000000000037919 */ /* 0x000e220000002600 */
[----:B------:R-:W1:Y:S01]  /*0020*/  LDCU UR4, c[0x0][0x360] ;  /* 0x00006c00ff0477ac */ /* 0x000e620008000800 */
[----:B------:R-:W0:Y:S01]  /*0030*/  S2R R0, SR_TID.Y ;  /* 0x0000000000007919 */ /* 0x000e220000002200 */
[----:B------:R-:W0:Y:S01]  /*0040*/  LDCU UR5, c[0x0][0x364] ;  /* 0x00006c80ff0577ac */ /* 0x000e220008000800 */
[----:B------:R-:W1:Y:S01]  /*0050*/  S2R R8, SR_CTAID.X ;  /* 0x0000000000087919 */ /* 0x000e620000002500 */
[----:B------:R-:W1:Y:S01]  /*0060*/  S2R R9, SR_TID.X ;  /* 0x0000000000097919 */ /* 0x000e620000002100 */
[----:B0-----:R-:W-:-:S04]  /*0070*/  IMAD R3, R3, UR5, R0 ;  /* 0x0000000503037c24 */ /* 0x001fc8000f8e0200 */
[----:B------:R-:W-:Y:S02]  /*0080*/  VIADD R2, R3, 0xfffffffb ;  /* 0xfffffffb03027836 */ /* 0x000fe40000000000 */
[----:B-1----:R-:W-:-:S03]  /*0090*/  IMAD R8, R8, UR4, R9 ;  /* 0x0000000408087c24 */ /* 0x002fc6000f8e0209 */
[----:B------:R-:W-:Y:S01]  /*00a0*/  ISETP.GE.U32.AND P0, PT, R2, -0x4, PT ;  /* 0xfffffffc0200780c */ /* 0x000fe20003f06070 */
[----:B------:R-:W-:-:S05]  /*00b0*/  VIADD R0, R8, 0xfffffffc ;  /* 0xfffffffc08007836 */ /* 0x000fca0000000000 */
[----:B------:R-:W-:-:S13]  /*00c0*/  ISETP.LT.U32.OR P0, PT, R0, -0x3, !P0 ;  /* 0xfffffffd0000780c */ /* 0x000fda0004701470 */
[----:B------:R-:W-:Y:S05]  /*00d0*/  @P0 EXIT ;  /* 0x000000000000094d */ /* 0x000fea0003800000 */
[----:B------:R-:W0:Y:S01]  /*00e0*/  LDCU.128 UR16, c[0x0][0x3a0] ;  /* 0x00007400ff1077ac */ /* 0x000e220008000c00 */
[----:B------:R-:W-:Y:S01]  /*00f0*/  IMAD.MOV.U32 R9, RZ, RZ, RZ ;  /* 0x000000ffff097224 */ /* 0x000fe200078e00ff */
[----:B------:R-:W1:Y:S01]  /*0100*/  LDC.64 R22, c[0x0][0x3b0] ;  /* 0x0000ec00ff167b82 */ /* 0x000e620000000a00 */
[----:B------:R-:W-:Y:S01]  /*0110*/  IMAD.MOV.U32 R20, RZ, RZ, 0x0 ;  /* 0x00000000ff147424 */ /* 0x000fe200078e00ff */
[----:B------:R-:W2:Y:S01]  /*0120*/  LDCU.128 UR12, c[0x0][0x380] ;  /* 0x00007000ff0c77ac */ /* 0x000ea20008000c00 */
[C---:B------:R-:W-:Y:S01]  /*0130*/  IMAD.WIDE.U32 R8, R3.reuse, 0x5, R8 ;  /* 0x0000000503087825 */ /* 0x040fe200078e0008 */
[----:B------:R-:W-:Y:S01]  /*0140*/  BSSY.RECONVERGENT B1, `(.L_x_158) ;  /* 0x0000043000017945 */ /* 0x000fe20003800200 */
[----:B------:R-:W3:Y:S02]  /*0150*/  LDCU.128 UR8, c[0x0][0x390] ;  /* 0x00007200ff0877ac */ /* 0x000ee40008000c00 */
[----:B------:R-:W-:Y:S01]  /*0160*/  IMAD.WIDE.U32 R2, R3, 0x4, RZ ;  /* 0x0000000403027825 */ /* 0x000fe200078e00ff */
[----:B------:R-:W4:Y:S03]  /*0170*/  LDCU.64 UR6, c[0x0][0x358] ;  /* 0x00006b00ff0677ac */ /* 0x000f260008000a00 */
[C---:B------:R-:W-:Y:S01]  /*0180*/  IMAD.SHL.U32 R18, R8.reuse, 0x8, RZ ;  /* 0x0000000808127824 */ /* 0x040fe200078e00ff */
[----:B------:R-:W-:Y:S01]  /*0190*/  IADD3 R2, P0, PT, R8, -R2, RZ ;  /* 0x8000000208027210 */ /* 0x000fe20007f1e0ff */
[----:B------:R-:W-:-:S03]  /*01a0*/  IMAD.MOV.U32 R21, RZ, RZ, 0x3fe00000 ;  /* 0x3fe00000ff157424 */ /* 0x000fc600078e00ff */
[----:B------:R-:W-:Y:S01]  /*01b0*/  IADD3 R0, P1, PT, R2, 0x8, RZ ;  /* 0x0000000802007810 */ /* 0x000fe20007f3e0ff */
[----:B------:R-:W-:Y:S01]  /*01c0*/  IMAD.X R3, R9, 0x1, ~R3, P0 ;  /* 0x0000000109037824 */ /* 0x000fe200000e0e03 */
[----:B0-----:R-:W-:Y:S02]  /*01d0*/  USHF.R.S32.HI UR4, URZ, 0x1f, UR19 ;  /* 0x0000001fff047899 */ /* 0x001fe40008011413 */
[----:B------:R-:W-:Y:S01]  /*01e0*/  ISETP.NE.U32.AND P0, PT, R0, UR19, PT ;  /* 0x0000001300007c0c */ /* 0x000fe2000bf05070 */
[----:B------:R-:W-:Y:S01]  /*01f0*/  IMAD.X R4, RZ, RZ, R3, P1 ;  /* 0x000000ffff047224 */ /* 0x000fe200008e0603 */
[C---:B------:R-:W-:Y:S02]  /*0200*/  ISETP.GE.U32.AND P1, PT, R8.reuse, UR18, PT ;  /* 0x0000001208007c0c */ /* 0x040fe4000bf26070 */
[----:B------:R-:W-:Y:S01]  /*0210*/  SHF.L.U64.HI R0, R8, 0x3, R9 ;  /* 0x0000000308007819 */ /* 0x000fe20000010209 */
[----:B-1----:R-:W-:Y:S01]  /*0220*/  DFMA R20, R22, R20, 1 ;  /* 0x3ff000001614742b */ /* 0x002fe20000000014 */
[----:B------:R-:W-:-:S02]  /*0230*/  ISETP.NE.AND.EX P0, PT, R4, UR4, PT, P0 ;  /* 0x0000000404007c0c */ /* 0x000fc4000bf05300 */
[C---:B--2---:R-:W-:Y:S02]  /*0240*/  IADD3 R10, P2, PT, R18.reuse, UR14, RZ ;  /* 0x0000000e120a7c10 */ /* 0x044fe4000ff5e0ff */
[----:B------:R-:W-:Y:S02]  /*0250*/  ISETP.GE.U32.OR.EX P0, PT, R9, RZ, P0, P1 ;  /* 0x000000ff0900720c */ /* 0x000fe40000706510 */
[----:B------:R-:W-:Y:S02]  /*0260*/  IADD3 R12, P3, PT, R18, UR12, RZ ;  /* 0x0000000c120c7c10 */ /* 0x000fe4000ff7e0ff */
[C---:B------:R-:W-:Y:S02]  /*0270*/  IADD3.X R11, PT, PT, R0.reuse, UR15, RZ, P2, !PT ;  /* 0x0000000f000b7c10 */ /* 0x040fe400097fe4ff */
[----:B------:R-:W-:Y:S02]  /*0280*/  IADD3.X R13, PT, PT, R0, UR13, RZ, P3, !PT ;  /* 0x0000000d000d7c10 */ /* 0x000fe40009ffe4ff */
[----:B---3--:R-:W-:-:S02]  /*0290*/  IADD3 R14, P4, PT, R18, UR8, RZ ;  /* 0x00000008120e7c10 */ /* 0x008fc4000ff9e0ff */
[C---:B------:R-:W-:Y:S02]  /*02a0*/  IADD3 R16, P2, PT, R18.reuse, UR10, RZ ;  /* 0x0000000a12107c10 */ /* 0x040fe4000ff5e0ff */
[----:B------:R-:W-:Y:S02]  /*02b0*/  IADD3 R18, P3, PT, R18, UR16, RZ ;  /* 0x0000001012127c10 */ /* 0x000fe4000ff7e0ff */
[C---:B------:R-:W-:Y:S02]  /*02c0*/  IADD3.X R15, PT, PT, R0.reuse, UR9, RZ, P4, !PT ;  /* 0x00000009000f7c10 */ /* 0x040fe4000a7fe4ff */
[C---:B------:R-:W-:Y:S02]  /*02d0*/  IADD3.X R17, PT, PT, R0.reuse, UR11, RZ, P2, !PT ;  /* 0x0000000b00117c10 */ /* 0x040fe400097fe4ff */
[----:B------:R-:W-:Y:S01]  /*02e0*/  IADD3.X R19, PT, PT, R0, UR17, RZ, P3, !PT ;  /* 0x0000001100137c10 */ /* 0x000fe20009ffe4ff */
[----:B----4-:R-:W-:Y:S06]  /*02f0*/  @P0 BRA `(.L_x_159) ;  /* 0x00000000009c0947 */ /* 0x010fec0003800000 */
[----:B------:R-:W2:Y:S02]  /*0300*/  LDG.E.64 R28, desc[UR6][R10.64+0x780] ;  /* 0x000780060a1c7981 */ /* 0x000ea4000c1e1b00 */
[----:B--2---:R-:W-:-:S14]  /*0310*/  DSETP.GT.AND P0, PT, R28, RZ, PT ;  /* 0x000000ff1c00722a */ /* 0x004fdc0003f04000 */
[----:B------:R-:W-:Y:S05]  /*0320*/  @!P0 BRA `(.L_x_159) ;  /* 0x0000000000908947 */ /* 0x000fea0003800000 */
[----:B------:R-:W2:Y:S04]  /*0330*/  LDG.E.64 R6, desc[UR6][R16.64+0x780] ;  /* 0x0007800610067981 */ /* 0x000ea8000c1e1b00 */
[----:B------:R-:W2:Y:S04]  /*0340*/  LDG.E.64 R34, desc[UR6][R12.64+0x7a8] ;  /* 0x0007a8060c227981 */ /* 0x000ea8000c1e1b00 */
[----:B------:R-:W3:Y:S04]  /*0350*/  LDG.E.64 R30, desc[UR6][R14.64+0x780] ;  /* 0x000780060e1e7981 */ /* 0x000ee8000c1e1b00 */
[----:B------:R-:W3:Y:S04]  /*0360*/  LDG.E.64 R32, desc[UR6][R12.64+0x788] ;  /* 0x000788060c207981 */ /* 0x000ee8000c1e1b00 */
[----:B------:R-:W4:Y:S04]  /*0370*/  LDG.E.64 R24, desc[UR6][R18.64+0x780] ;  /* 0x0007800612187981 */ /* 0x000f28000c1e1b00 */
[----:B------:R-:W4:Y:S04]  /*0380*/  LDG.E.64 R26, desc[UR6][R12.64+0x870] ;  /* 0x000870060c1a7981 */ /* 0x000f28000c1e1b00 */
[----:B------:R-:W5:Y:S01]  /*0390*/  LDG.E.64 R4, desc[UR6][R12.64+0x780] ;  /* 0x000780060c047981 */ /* 0x000f62000c1e1b00 */
[----:B------:R-:W-:Y:S01]  /*03a0*/  BSSY.RECONVERGENT B2, `(.L_x_160) ;  /* 0x000001b000027945 */ /* 0x000fe20003800200 */
[----:B--2---:R-:W-:-:S02]  /*03b0*/  DMUL R34, R6, R34 ;  /* 0x0000002206227228 */ /* 0x004fc40000000000 */
[----:B------:R-:W-:-:S06]  /*03c0*/  DMUL R6, R20, R28 ;  /* 0x0000001c14067228 */ /* 0x000fcc0000000000 */
[----:B---3--:R-:W-:Y:S01]  /*03d0*/  DFMA R32, R30, R32, R34 ;  /* 0x000000201e20722b */ /* 0x008fe20000000022 */
[----:B------:R-:W0:Y:S01]  /*03e0*/  MUFU.RCP64H R31, R7 ;  /* 0x00000007001f7308 */ /* 0x000e220000001800 */
[----:B------:R-:W-:-:S06]  /*03f0*/  IMAD.MOV.U32 R30, RZ, RZ, 0x1 ;  /* 0x00000001ff1e7424 */ /* 0x000fcc00078e00ff */
[----:B0-----:R-:W-:-:S08]  /*0400*/  DFMA R34, -R6, R30, 1 ;  /* 0x3ff000000622742b */ /* 0x001fd0000000011e */
[----:B------:R-:W-:-:S08]  /*0410*/  DFMA R34, R34, R34, R34 ;  /* 0x000000222222722b */ /* 0x000fd00000000022 */
[----:B------:R-:W-:Y:S02]  /*0420*/  DFMA R30, R30, R34, R30 ;  /* 0x000000221e1e722b */ /* 0x000fe4000000001e */
[----:B----4-:R-:W-:Y:S02]  /*0430*/  DFMA R26, R24, R26, R32 ;  /* 0x0000001a181a722b */ /* 0x010fe40000000020 */
[----:B-----5:R-:W-:-:S04]  /*0440*/  DMUL R4, R28, R4 ;  /* 0x000000041c047228 */ /* 0x020fc80000000000 */
[----:B------:R-:W-:-:S04]  /*0450*/  DFMA R24, -R6, R30, 1 ;  /* 0x3ff000000618742b */ /* 0x000fc8000000011e */
[----:B------:R-:W-:-:S04]  /*0460*/  DFMA R26, R26, R22, R4 ;  /* 0x000000161a1a722b */ /* 0x000fc80000000004 */
        /* <DEDUP_REMOVED lines=11> */
[----:B------:R-:W-:Y:S05]  /*0520*/  CALL.REL.NOINC `($__internal_1_$__cuda_sm20_div_rn_f64_full) ;  /* 0x00000014006c7944 */ /* 0x000fea0003c00000 */
[----:B------:R-:W-:Y:S02]  /*0530*/  IMAD.MOV.U32 R4, RZ, RZ, R6 ;  /* 0x000000ffff047224 */ /* 0x000fe400078e0006 */
[----:B------:R-:W-:-:S07]  /*0540*/  IMAD.MOV.U32 R5, RZ, RZ, R7 ;  /* 0x000000ffff057224 */ /* 0x000fce00078e0007 */
.L_x_161:
[----:B------:R-:W-:Y:S05]  /*0550*/  BSYNC.RECONVERGENT B2 ;  /* 0x0000000000027941 */ /* 0x000fea0003800200 */
.L_x_160:
[----:B------:R0:W-:Y:S02]  /*0560*/  STG.E.64 desc[UR6][R12.64+0x780], R4 ;  /* 0x000780040c007986 */ /* 0x0001e4000c101b06 */
.L_x_159:
[----:B------:R-:W-:Y:S05]  /*0570*/  BSYNC.RECONVERGENT B1 ;  /* 0x0000000000017941 */ /* 0x000fea0003800200 */
.L_x_158:
[----:B------:R-:W1:Y:S01]  /*0580*/  LDCU.64 UR8, c[0x0][0x3a8] ;  /* 0x00007500ff0877ac */ /* 0x000e620008000a00 */
[----:B------:R-:W-:Y:S01]  /*0590*/  IADD3 R0, P1, PT, R2, 0x7, RZ ;  /* 0x0000000702007810 */ /* 0x000fe20007f3e0ff */
[----:B------:R-:W-:Y:S03]  /*05a0*/  BSSY.RECONVERGENT B1, `(.L_x_162) ;  /* 0x000002e000017945 */ /* 0x000fe60003800200 */
[----:B-1----:R-:W-:Y:S01]  /*05b0*/  ISETP.NE.U32.AND P0, PT, R0, UR9, PT ;  /* 0x0000000900007c0c */ /* 0x002fe2000bf05070 */
[----:B------:R-:W-:Y:S01]  /*05c0*/  IMAD.X R0, RZ, RZ, R3, P1 ;  /* 0x000000ffff007224 */ /* 0x000fe200008e0603 */
[----:B------:R-:W-:-:S04]  /*05d0*/  ISETP.GE.U32.AND P1, PT, R8, UR8, PT ;  /* 0x0000000808007c0c */ /* 0x000fc8000bf26070 */
[----:B------:R-:W-:-:S04]  /*05e0*/  ISETP.NE.AND.EX P0, PT, R0, UR4, PT, P0 ;  /* 0x0000000400007c0c */ /* 0x000fc8000bf05300 */
[----:B------:R-:W-:-:S13]  /*05f0*/  ISETP.GE.U32.OR.EX P0, PT, R9, RZ, P0, P1 ;  /* 0x000000ff0900720c */ /* 0x000fda0000706510 */
[----:B------:R-:W-:Y:S05]  /*0600*/  @P0 BRA `(.L_x_163) ;  /* 0x00000000009c0947 */ /* 0x000fea0003800000 */
[----:B------:R-:W2:Y:S02]  /*0610*/  LDG.E.64 R6, desc[UR6][R10.64+0x690] ;  /* 0x000690060a067981 */ /* 0x000ea4000c1e1b00 */
[----:B--2---:R-:W-:-:S14]  /*0620*/  DSETP.GT.AND P0, PT, R6, RZ, PT ;  /* 0x000000ff0600722a */ /* 0x004fdc0003f04000 */
[----:B------:R-:W-:Y:S05]  /*0630*/  @!P0 BRA `(.L_x_163) ;  /* 0x0000000000908947 */ /* 0x000fea0003800000 */
[----:B------:R-:W2:Y:S04]  /*0640*/  LDG.E.64 R32, desc[UR6][R16.64+0x690] ;  /* 0x0006900610207981 */ /* 0x000ea8000c1e1b00 */
[----:B------:R-:W2:Y:S04]  /*0650*/  LDG.E.64 R34, desc[UR6][R12.64+0x6b8] ;  /* 0x0006b8060c227981 */ /* 0x000ea8000c1e1b00 */
[----:B------:R-:W3:Y:S04]  /*0660*/  LDG.E.64 R28, desc[UR6][R14.64+0x690] ;  /* 0x000690060e1c7981 */ /* 0x000ee8000c1e1b00 */
[----:B------:R-:W3:Y:S04]  /*0670*/  LDG.E.64 R30, desc[UR6][R12.64+0x698] ;  /* 0x000698060c1e7981 */ /* 0x000ee8000c1e1b00 */
[----:B0-----:R-:W4:Y:S04]  /*0680*/  LDG.E.64 R4, desc[UR6][R12.64+0x690] ;  /* 0x000690060c047981 */ /* 0x001f28000c1e1b00 */
[----:B------:R-:W5:Y:S04]  /*0690*/  LDG.E.64 R24, desc[UR6][R18.64+0x690] ;  /* 0x0006900612187981 */ /* 0x000f68000c1e1b00 */
[----:B------:R-:W5:Y:S01]  /*06a0*/  LDG.E.64 R26, desc[UR6][R12.64+0x780] ;  /* 0x000780060c1a7981 */ /* 0x000f62000c1e1b00 */
[----:B------:R-:W-:Y:S01]  /*06b0*/  DMUL R22, R20, R6 ;  /* 0x0000000614167228 */ /* 0x000fe20000000000 */
[----:B------:R-:W0:Y:S01]  /*06c0*/  LDCU.64 UR8, c[0x0][0x3b0] ;  /* 0x00007600ff0877ac */ /* 0x000e220008000a00 */
[----:B------:R-:W-:Y:S01]  /*06d0*/  BSSY.RECONVERGENT B2, `(.L_x_164) ;  /* 0x0000019000027945 */ /* 0x000fe20003800200 */
[----:B--2---:R-:W-:-:S03]  /*06e0*/  DMUL R34, R32, R34 ;  /* 0x0000002220227228 */ /* 0x004fc60000000000 */
[----:B------:R-:W1:Y:S01]  /*06f0*/  MUFU.RCP64H R33, R23 ;  /* 0x0000001700217308 */ /* 0x000e620000001800 */
[----:B------:R-:W-:-:S04]  /*0700*/  IMAD.MOV.U32 R32, RZ, RZ, 0x1 ;  /* 0x00000001ff207424 */ /* 0x000fc800078e00ff */
[----:B---3--:R-:W-:Y:S02]  /*0710*/  DFMA R28, R28, R30, R34 ;  /* 0x0000001e1c1c722b */ /* 0x008fe40000000022 */
[----:B-1----:R-:W-:-:S08]  /*0720*/  DFMA R30, -R22, R32, 1 ;  /* 0x3ff00000161e742b */ /* 0x002fd00000000120 */
[----:B------:R-:W-:-:S08]  /*0730*/  DFMA R30, R30, R30, R30 ;  /* 0x0000001e1e1e722b */ /* 0x000fd0000000001e */
[----:B------:R-:W-:Y:S02]  /*0740*/  DFMA R32, R32, R30, R32 ;  /* 0x0000001e2020722b */ /* 0x000fe40000000020 */
[----:B----4-:R-:W-:Y:S02]  /*0750*/  DMUL R4, R6, R4 ;  /* 0x0000000406047228 */ /* 0x010fe40000000000 */
[----:B-----5:R-:W-:-:S04]  /*0760*/  DFMA R26, R24, R26, R28 ;  /* 0x0000001a181a722b */ /* 0x020fc8000000001c */
[----:B------:R-:W-:-:S04]  /*0770*/  DFMA R6, -R22, R32, 1 ;  /* 0x3ff000001606742b */ /* 0x000fc80000000120 */
[----:B0-----:R-:W-:-:S04]  /*0780*/  DFMA R26, R26, UR8, R4 ;  /* 0x000000081a1a7c2b */ /* 0x001fc80008000004 */
        /* <DEDUP_REMOVED lines=9> */
[----:B------:R-:W-:-:S07]  /*0820*/  MOV R0, 0x840 ;  /* 0x0000084000007802 */ /* 0x000fce0000000f00 */
[----:B------:R-:W-:Y:S05]  /*0830*/  CALL.REL.NOINC `($__internal_1_$__cuda_sm20_div_rn_f64_full) ;  /* 0x0000001000a87944 */ /* 0x000fea0003c00000 */
[----:B------:R-:W-:Y:S02]  /*0840*/  IMAD.MOV.U32 R4, RZ, RZ, R6 ;  /* 0x000000ffff047224 */ /* 0x000fe400078e0006 */
[----:B------:R-:W-:-:S07]  /*0850*/  IMAD.MOV.U32 R5, RZ, RZ, R7 ;  /* 0x000000ffff057224 */ /* 0x000fce00078e0007 */
.L_x_165:
[----:B------:R-:W-:Y:S05]  /*0860*/  BSYNC.RECONVERGENT B2 ;  /* 0x0000000000027941 */ /* 0x000fea0003800200 */
.L_x_164:
[----:B------:R1:W-:Y:S02]  /*0870*/  STG.E.64 desc[UR6][R12.64+0x690], R4 ;  /* 0x000690040c007986 */ /* 0x0003e4000c101b06 */
.L_x_163:
[----:B------:R-:W-:Y:S05]  /*0880*/  BSYNC.RECONVERGENT B1 ;  /* 0x0000000000017941 */ /* 0x000fea0003800200 */
.L_x_162:
[----:B------:R-:W2:Y:S01]  /*0890*/  LDCU.64 UR8, c[0x0][0x3a8] ;  /* 0x00007500ff0877ac */ /* 0x000ea20008000a00 */
[----:B------:R-:W-:Y:S01]  /*08a0*/  IADD3 R0, P1, PT, R2, 0x6, RZ ;  /* 0x0000000602007810 */ /* 0x000fe20007f3e0ff */
[----:B------:R-:W-:Y:S03]  /*08b0*/  BSSY.RECONVERGENT B1, `(.L_x_166) ;  /* 0x000002e000017945 */ /* 0x000fe60003800200 */
[----:B--2---:R-:W-:Y:S01]  /*08c0*/  ISETP.NE.U32.AND P0, PT, R0, UR9, PT ;  /* 0x0000000900007c0c */ /* 0x004fe2000bf05070 */
        /* <DEDUP_REMOVED lines=12> */
[----:B01----:R-:W4:Y:S04]  /*0990*/  LDG.E.64 R4, desc[UR6][R12.64+0x5a0] ;  /* 0x0005a0060c047981 */ /* 0x003f28000c1e1b00 */
        /* <DEDUP_REMOVED lines=29> */
.L_x_169:
[----:B------:R-:W-:Y:S05]  /*0b70*/  BSYNC.RECONVERGENT B2 ;  /* 0x0000000000027941 */ /* 0x000fea0003800200 */
.L_x_168:
[----:B------:R2:W-:Y:S02]  /*0b80*/  STG.E.64 desc[UR6][R12.64+0x5a0], R4 ;  /* 0x0005a0040c007986 */ /* 0x0005e4000c101b06 */
.L_x_167:
[----:B------:R-:W-:Y:S05]  /*0b90*/  BSYNC.RECONVERGENT B1 ;  /* 0x0000000000017941 */ /* 0x000fea0003800200 */
.L_x_166:
[----:B------:R-:W3:Y:S01]  /*0ba0*/  LDCU.64 UR8, c[0x0][0x3a8] ;  /* 0x00007500ff0877ac */ /* 0x000ee20008000a00 */
[----:B------:R-:W-:Y:S01]  /*0bb0*/  IADD3 R0, P1, PT, R2, 0x5, RZ ;  /* 0x0000000502007810 */ /* 0x000fe20007f3e0ff */
[----:B------:R-:W-:Y:S03]  /*0bc0*/  BSSY.RECONVERGENT B1, `(.L_x_170) ;  /* 0x000002e000017945 */ /* 0x000fe60003800200 */
[----:B---3--:R-:W-:Y:S01]  /*0bd0*/  ISETP.NE.U32.AND P0, PT, R0, UR9, PT ;  /* 0x0000000900007c0c */ /* 0x008fe2000bf05070 */
[----:B------:R-:W-:Y:S01]  /*0be0*/  IMAD.X R0, RZ, RZ, R3, P1 ;  /* 0x000000ffff007224 */ /* 0x000fe200008e0603 */
[----:B------:R-:W-:-:S04]  /*0bf0*/  ISETP.GE.U32.AND P1, PT, R8, UR8, PT ;  /* 0x0000000808007c0c */ /* 0x000fc8000bf26070 */
[----:B------:R-:W-:-:S04]  /*0c00*/  ISETP.NE.AND.EX P0, PT, R0, UR4, PT, P0 ;  /* 0x0000000400007c0c */ /* 0x000fc8000bf05300 */
[----:B------:R-:W-:-:S13]  /*0c10*/  ISETP.GE.U32.OR.EX P0, PT, R9, RZ, P0, P1 ;  /* 0x000000ff0900720c */ /* 0x000fda0000706510 */
[----:B------:R-:W-:Y:S05]  /*0c20*/  @P0 BRA `(.L_x_171) ;  /* 0x00000000009c0947 */ /* 0x000fea0003800000 */
[----:B------:R-:W3:Y:S02]  /*0c30*/  LDG.E.64 R6, desc[UR6][R10.64+0x4b0] ;  /* 0x0004b0060a067981 */ /* 0x000ee4000c1e1b00 */
[----:B---3--:R-:W-:-:S14]  /*0c40*/  DSETP.GT.AND P0, PT, R6, RZ, PT ;  /* 0x000000ff0600722a */ /* 0x008fdc0003f04000 */
[----:B------:R-:W-:Y:S05]  /*0c50*/  @!P0 BRA `(.L_x_171) ;  /* 0x0000000000908947 */ /* 0x000fea0003800000 */
[----:B------:R-:W3:Y:S04]  /*0c60*/  LDG.E.64 R32, desc[UR6][R16.64+0x4b0] ;  /* 0x0004b00610207981 */ /* 0x000ee8000c1e1b00 */
[----:B------:R-:W3:Y:S04]  /*0c70*/  LDG.E.64 R34, desc[UR6][R12.64+0x4d8] ;  /* 0x0004d8060c227981 */ /* 0x000ee8000c1e1b00 */
[----:B------:R-:W4:Y:S04]  /*0c80*/  LDG.E.64 R28, desc[UR6][R14.64+0x4b0] ;  /* 0x0004b0060e1c7981 */ /* 0x000f28000c1e1b00 */
[----:B------:R-:W4:Y:S04]  /*0c90*/  LDG.E.64 R30, desc[UR6][R12.64+0x4b8] ;  /* 0x0004b8060c1e7981 */ /* 0x000f28000c1e1b00 */
[----:B012---:R-:W2:Y:S04]  /*0ca0*/  LDG.E.64 R4, desc[UR6][R12.64+0x4b0] ;  /* 0x0004b0060c047981 */ /* 0x007ea8000c1e1b00 */
[----:B------:R-:W5:Y:S04]  /*0cb0*/  LDG.E.64 R24, desc[UR6][R18.64+0x4b0] ;  /* 0x0004b00612187981 */ /* 0x000f68000c1e1b00 */
[----:B------:R-:W5:Y:S01]  /*0cc0*/  LDG.E.64 R26, desc[UR6][R12.64+0x5a0] ;  /* 0x0005a0060c1a7981 */ /* 0x000f62000c1e1b00 */
[----:B------:R-:W-:Y:S01]  /*0cd0*/  DMUL R22, R20, R6 ;  /* 0x0000000614167228 */ /* 0x000fe20000000000 */
[----:B------:R-:W0:Y:S01]  /*0ce0*/  LDCU.64 UR8, c[0x0][0x3b0] ;  /* 0x00007600ff0877ac */ /* 0x000e220008000a00 */
[----:B------:R-:W-:Y:S01]  /*0cf0*/  BSSY.RECONVERGENT B2, `(.L_x_172) ;  /* 0x0000019000027945 */ /* 0x000fe20003800200 */
[----:B---3--:R-:W-:-:S03]  /*0d00*/  DMUL R34, R32, R34 ;  /* 0x0000002220227228 */ /* 0x008fc60000000000 */
[----:B------:R-:W1:Y:S01]  /*0d10*/  MUFU.RCP64H R33, R23 ;  /* 0x0000001700217308 */ /* 0x000e620000001800 */
[----:B------:R-:W-:-:S04]  /*0d20*/  IMAD.MOV.U32 R32, RZ, RZ, 0x1 ;  /* 0x00000001ff207424 */ /* 0x000fc800078e00ff */
[----:B----4-:R-:W-:Y:S02]  /*0d30*/  DFMA R28, R28, R30, R34 ;  /* 0x0000001e1c1c722b */ /* 0x010fe40000000022 */
[----:B-1----:R-:W-:-:S08]  /*0d40*/  DFMA R30, -R22, R32, 1 ;  /* 0x3ff00000161e742b */ /* 0x002fd00000000120 */
[----:B------:R-:W-:-:S08]  /*0d50*/  DFMA R30, R30, R30, R30 ;  /* 0x0000001e1e1e722b */ /* 0x000fd0000000001e */
[----:B------:R-:W-:Y:S02]  /*0d60*/  DFMA R32, R32, R30, R32 ;  /* 0x0000001e2020722b */ /* 0x000fe40000000020 */
[----:B--2---:R-:W-:Y:S02]  /*0d70*/  DMUL R4, R6, R4 ;  /* 0x0000000406047228 */ /* 0x004fe40000000000 */
        /* <DEDUP_REMOVED lines=16> */
.L_x_173:
[----:B------:R-:W-:Y:S05]  /*0e80*/  BSYNC.RECONVERGENT B2 ;  /* 0x0000000000027941 */ /* 0x000fea0003800200 */
.L_x_172:
[----:B------:R3:W-:Y:S02]  /*0e90*/  STG.E.64 desc[UR6][R12.64+0x4b0], R4 ;  /* 0x0004b0040c007986 */ /* 0x0007e4000c101b06 */
.L_x_171:
[----:B------:R-:W-:Y:S05]  /*0ea0*/  BSYNC.RECONVERGENT B1 ;  /* 0x0000000000017941 */ /* 0x000fea0003800200 */
.L_x_170:
[----:B------:R-:W4:Y:S01]  /*0eb0*/  LDCU.64 UR8, c[0x0][0x3a8] ;  /* 0x00007500ff0877ac */ /* 0x000f220008000a00 */
[----:B------:R-:W-:Y:S01]  /*0ec0*/  IADD3 R0, P1, PT, R2, 0x4, RZ ;  /* 0x0000000402007810 */ /* 0x000fe20007f3e0ff */
[----:B------:R-:W-:Y:S03]  /*0ed0*/  BSSY.RECONVERGENT B1, `(.L_x_174) ;  /* 0x000002e000017945 */ /* 0x000fe60003800200 */
[----:B----4-:R-:W-:Y:S01]  /*0ee0*/  ISETP.NE.U32.AND P0, PT, R0, UR9, PT ;  /* 0x0000000900007c0c */ /* 0x010fe2000bf05070 */
[----:B------:R-:W-:Y:S01]  /*0ef0*/  IMAD.X R0, RZ, RZ, R3, P1 ;  /* 0x000000ffff007224 */ /* 0x000fe200008e0603 */
[----:B------:R-:W-:-:S04]  /*0f00*/  ISETP.GE.U32.AND P1, PT, R8, UR8, PT ;  /* 0x0000000808007c0c */ /* 0x000fc8000bf26070 */
[----:B------:R-:W-:-:S04]  /*0f10*/  ISETP.NE.AND.EX P0, PT, R0, UR4, PT, P0 ;  /* 0x0000000400007c0c */ /* 0x000fc8000bf05300 */
[----:B------:R-:W-:-:S13]  /*0f20*/  ISETP.GE.U32.OR.EX P0, PT, R9, RZ, P0, P1 ;  /* 0x000000ff0900720c */ /* 0x000fda0000706510 */
[----:B------:R-:W-:Y:S05]  /*0f30*/  @P0 BRA `(.L_x_175) ;  /* 0x00000000009c0947 */ /* 0x000fea0003800000 */
[----:B------:R-:W4:Y:S02]  /*0f40*/  LDG.E.64 R6, desc[UR6][R10.64+0x3c0] ;  /* 0x0003c0060a067981 */ /* 0x000f24000c1e1b00 */
[----:B----4-:R-:W-:-:S14]  /*0f50*/  DSETP.GT.AND P0, PT, R6, RZ, PT ;  /* 0x000000ff0600722a */ /* 0x010fdc0003f04000 */
[----:B------:R-:W-:Y:S05]  /*0f60*/  @!P0 BRA `(.L_x_175) ;  /* 0x0000000000908947 */ /* 0x000fea0003800000 */
[----:B------:R-:W4:Y:S04]  /*0f70*/  LDG.E.64 R32, desc[UR6][R16.64+0x3c0] ;  /* 0x0003c00610207981 */ /* 0x000f28000c1e1b00 */
[----:B------:R-:W4:Y:S04]  /*0f80*/  LDG.E.64 R34, desc[UR6][R12.64+0x3e8] ;  /* 0x0003e8060c227981 */ /* 0x000f28000c1e1b00 */
[----:B------:R-:W5:Y:S04]  /*0f90*/  LDG.E.64 R28, desc[UR6][R14.64+0x3c0] ;  /* 0x0003c0060e1c7981 */ /* 0x000f68000c1e1b00 */
[----:B------:R-:W5:Y:S04]  /*0fa0*/  LDG.E.64 R30, desc[UR6][R12.64+0x3c8] ;  /* 0x0003c8060c1e7981 */ /* 0x000f68000c1e1b00 */
[----:B0123--:R-:W2:Y:S04]  /*0fb0*/  LDG.E.64 R4, desc[UR6][R12.64+0x3c0] ;  /* 0x0003c0060c047981 */ /* 0x00fea8000c1e1b00 */
[----:B------:R-:W3:Y:S04]  /*0fc0*/  LDG.E.64 R24, desc[UR6][R18.64+0x3c0] ;  /* 0x0003c00612187981 */ /* 0x000ee8000c1e1b00 */
[----:B------:R-:W3:Y:S01]  /*0fd0*/  LDG.E.64 R26, desc[UR6][R12.64+0x4b0] ;  /* 0x0004b0060c1a7981 */ /* 0x000ee2000c1e1b00 */
[----:B------:R-:W-:Y:S01]  /*0fe0*/  DMUL R22, R20, R6 ;  /* 0x0000000614167228 */ /* 0x000fe20000000000 */
[----:B------:R-:W0:Y:S01]  /*0ff0*/  LDCU.64 UR8, c[0x0][0x3b0] ;  /* 0x00007600ff0877ac */ /* 0x000e220008000a00 */
[----:B------:R-:W-:Y:S01]  /*1000*/  BSSY.RECONVERGENT B2, `(.L_x_176) ;  /* 0x0000019000027945 */ /* 0x000fe20003800200 */
[----:B----4-:R-:W-:-:S03]  /*1010*/  DMUL R34, R32, R34 ;  /* 0x0000002220227228 */ /* 0x010fc60000000000 */
[----:B------:R-:W1:Y:S01]  /*1020*/  MUFU.RCP64H R33, R23 ;  /* 0x0000001700217308 */ /* 0x000e620000001800 */
[----:B------:R-:W-:-:S04]  /*1030*/  IMAD.MOV.U32 R32, RZ, RZ, 0x1 ;  /* 0x00000001ff207424 */ /* 0x000fc800078e00ff */
[----:B-----5:R-:W-:Y:S02]  /*1040*/  DFMA R28, R28, R30, R34 ;  /* 0x0000001e1c1c722b */ /* 0x020fe40000000022 */
[----:B-1----:R-:W-:-:S08]  /*1050*/  DFMA R30, -R22, R32, 1 ;  /* 0x3ff00000161e742b */ /* 0x002fd00000000120 */
[----:B------:R-:W-:-:S08]  /*1060*/  DFMA R30, R30, R30, R30 ;  /* 0x0000001e1e1e722b */ /* 0x000fd0000000001e */
[----:B------:R-:W-:Y:S02]  /*1070*/  DFMA R32, R32, R30, R32 ;  /* 0x0000001e2020722b */ /* 0x000fe40000000020 */
[----:B--2---:R-:W-:Y:S02]  /*1080*/  DMUL R4, R6, R4 ;  /* 0x0000000406047228 */ /* 0x004fe40000000000 */
[----:B---3--:R-:W-:-:S04]  /*1090*/  DFMA R26, R24, R26, R28 ;  /* 0x0000001a181a722b */ /* 0x008fc8000000001c */
        /* <DEDUP_REMOVED lines=15> */
.L_x_177:
[----:B------:R-:W-:Y:S05]  /*1190*/  BSYNC.RECONVERGENT B2 ;  /* 0x0000000000027941 */ /* 0x000fea0003800200 */
.L_x_176:
[----:B------:R4:W-:Y:S02]  /*11a0*/  STG.E.64 desc[UR6][R12.64+0x3c0], R4 ;  /* 0x0003c0040c007986 */ /* 0x0009e4000c101b06 */
.L_x_175:
[----:B------:R-:W-:Y:S05]  /*11b0*/  BSYNC.RECONVERGENT B1 ;  /* 0x0000000000017941 */ /* 0x000fea0003800200 */
.L_x_174:
[----:B------:R-:W5:Y:S01]  /*11c0*/  LDCU.64 UR8, c[0x0][0x3a8] ;  /* 0x00007500ff0877ac */ /* 0x000f620008000a00 */
[----:B------:R-:W-:Y:S01]  /*11d0*/  IADD3 R0, P1, PT, R2, 0x3, RZ ;  /* 0x0000000302007810 */ /* 0x000fe20007f3e0ff */
[----:B------:R-:W-:Y:S03]  /*11e0*/  BSSY.RECONVERGENT B1, `(.L_x_178) ;  /* 0x000002e000017945 */ /* 0x000fe60003800200 */
[----:B-----5:R-:W-:Y:S01]  /*11f0*/  ISETP.NE.U32.AND P0, PT, R0, UR9, PT ;  /* 0x0000000900007c0c */ /* 0x020fe2000bf05070 */
[----:B------:R-:W-:Y:S01]  /*1200*/  IMAD.X R0, RZ, RZ, R3, P1 ;  /* 0x000000ffff007224 */ /* 0x000fe200008e0603 */
[----:B------:R-:W-:-:S04]  /*1210*/  ISETP.GE.U32.AND P1, PT, R8, UR8, PT ;  /* 0x0000000808007c0c */ /* 0x000fc8000bf26070 */
[----:B------:R-:W-:-:S04]  /*1220*/  ISETP.NE.AND.EX P0, PT, R0, UR4, PT, P0 ;  /* 0x0000000400007c0c */ /* 0x000fc8000bf05300 */
[----:B------:R-:W-:-:S13]  /*1230*/  ISETP.GE.U32.OR.EX P0, PT, R9, RZ, P0, P1 ;  /* 0x000000ff0900720c */ /* 0x000fda0000706510 */
[----:B------:R-:W-:Y:S05]  /*1240*/  @P0 BRA `(.L_x_179) ;  /* 0x00000000009c0947 */ /* 0x000fea0003800000 */
[----:B------:R-:W5:Y:S02]  /*1250*/  LDG.E.64 R6, desc[UR6][R10.64+0x2d0] ;  /* 0x0002d0060a067981 */ /* 0x000f64000c1e1b00 */
[----:B-----5:R-:W-:-:S14]  /*1260*/  DSETP.GT.AND P0, PT, R6, RZ, PT ;  /* 0x000000ff0600722a */ /* 0x020fdc0003f04000 */
[----:B------:R-:W-:Y:S05]  /*1270*/  @!P0 BRA `(.L_x_179) ;  /* 0x0000000000908947 */ /* 0x000fea0003800000 */
[----:B------:R-:W5:Y:S04]  /*1280*/  LDG.E.64 R32, desc[UR6][R16.64+0x2d0] ;  /* 0x0002d00610207981 */ /* 0x000f68000c1e1b00 */
[----:B------:R-:W5:Y:S04]  /*1290*/  LDG.E.64 R34, desc[UR6][R12.64+0x2f8] ;  /* 0x0002f8060c227981 */ /* 0x000f68000c1e1b00 */
[----:B------:R-:W5:Y:S04]  /*12a0*/  LDG.E.64 R28, desc[UR6][R14.64+0x2d0] ;  /* 0x0002d0060e1c7981 */ /* 0x000f68000c1e1b00 */
[----:B------:R-:W5:Y:S04]  /*12b0*/  LDG.E.64 R30, desc[UR6][R12.64+0x2d8] ;  /* 0x0002d8060c1e7981 */ /* 0x000f68000c1e1b00 */
[----:B01234-:R-:W2:Y:S04]  /*12c0*/  LDG.E.64 R4, desc[UR6][R12.64+0x2d0] ;  /* 0x0002d0060c047981 */ /* 0x01fea8000c1e1b00 */
[----:B------:R-:W3:Y:S04]  /*12d0*/  LDG.E.64 R24, desc[UR6][R18.64+0x2d0] ;  /* 0x0002d00612187981 */ /* 0x000ee8000c1e1b00 */
[----:B------:R-:W3:Y:S01]  /*12e0*/  LDG.E.64 R26, desc[UR6][R12.64+0x3c0] ;  /* 0x0003c0060c1a7981 */ /* 0x000ee2000c1e1b00 */
[----:B------:R-:W-:Y:S01]  /*12f0*/  DMUL R22, R20, R6 ;  /* 0x0000000614167228 */ /* 0x000fe20000000000 */
[----:B------:R-:W0:Y:S01]  /*1300*/  LDCU.64 UR8, c[0x0][0x3b0] ;  /* 0x00007600ff0877ac */ /* 0x000e220008000a00 */
[----:B------:R-:W-:Y:S01]  /*1310*/  BSSY.RECONVERGENT B2, `(.L_x_180) ;  /* 0x0000019000027945 */ /* 0x000fe20003800200 */
[----:B-----5:R-:W-:-:S03]  /*1320*/  DMUL R34, R32, R34 ;  /* 0x0000002220227228 */ /* 0x020fc60000000000 */
[----:B------:R-:W1:Y:S01]  /*1330*/  MUFU.RCP64H R33, R23 ;  /* 0x0000001700217308 */ /* 0x000e620000001800 */
[----:B------:R-:W-:-:S04]  /*1340*/  IMAD.MOV.U32 R32, RZ, RZ, 0x1 ;  /* 0x00000001ff207424 */ /* 0x000fc800078e00ff */
[----:B------:R-:W-:Y:S02]  /*1350*/  DFMA R28, R28, R30, R34 ;  /* 0x0000001e1c1c722b */ /* 0x000fe40000000022 */
        /* <DEDUP_REMOVED lines=20> */
.L_x_181:
[----:B------:R-:W-:Y:S05]  /*14a0*/  BSYNC.RECONVERGENT B2 ;  /* 0x0000000000027941 */ /* 0x000fea0003800200 */
.L_x_180:
[----:B------:R0:W-:Y:S02]  /*14b0*/  STG.E.64 desc[UR6][R12.64+0x2d0], R4 ;  /* 0x0002d0040c007986 */ /* 0x0001e4000c101b06 */
.L_x_179:
[----:B------:R-:W-:Y:S05]  /*14c0*/  BSYNC.RECONVERGENT B1 ;  /* 0x0000000000017941 */ /* 0x000fea0003800200 */
.L_x_178:
        /* <DEDUP_REMOVED lines=46> */
.L_x_185:
[----:B------:R-:W-:Y:S05]  /*17b0*/  BSYNC.RECONVERGENT B2 ;  /* 0x0000000000027941 */ /* 0x000fea0003800200 */
.L_x_184:
[----:B------:R0:W-:Y:S02]  /*17c0*/  STG.E.64 desc[UR6][R12.64+0x1e0], R4 ;  /* 0x0001e0040c007986 */ /* 0x0001e4000c101b06 */
.L_x_183:
[----:B------:R-:W-:Y:S05]  /*17d0*/  BSYNC.RECONVERGENT B1 ;  /* 0x0000000000017941 */ /* 0x000fea0003800200 */
.L_x_182:
[----:B------:R-:W5:Y:S01]  /*17e0*/  LDCU.64 UR8, c[0x0][0x3a8] ;  /* 0x00007500ff0877ac */ /* 0x000f620008000a00 */
[----:B------:R-:W-:-:S05]  /*17f0*/  IADD3 R2, P1, PT, R2, 0x1, RZ ;  /* 0x0000000102027810 */ /* 0x000fca0007f3e0ff */
[----:B------:R-:W-:Y:S01]  /*1800*/  IMAD.X R3, RZ, RZ, R3, P1 ;  /* 0x000000ffff037224 */ /* 0x000fe200008e0603 */
[----:B-----5:R-:W-:Y:S02]  /*1810*/  ISETP.NE.U32.AND P0, PT, R2, UR9, PT ;  /* 0x0000000902007c0c */ /* 0x020fe4000bf05070 */
[----:B------:R-:W-:Y:S02]  /*1820*/  ISETP.GE.U32.AND P1, PT, R8, UR8, PT ;  /* 0x0000000808007c0c */ /* 0x000fe4000bf26070 */
[----:B------:R-:W-:-:S04]  /*1830*/  ISETP.NE.AND.EX P0, PT, R3, UR4, PT, P0 ;  /* 0x0000000403007c0c */ /* 0x000fc8000bf05300 */
[----:B------:R-:W-:-:S13]  /*1840*/  ISETP.GE.U32.OR.EX P0, PT, R9, RZ, P0, P1 ;  /* 0x000000ff0900720c */ /* 0x000fda0000706510 */
[----:B------:R-:W-:Y:S05]  /*1850*/  @P0 EXIT ;  /* 0x000000000000094d */ /* 0x000fea0003800000 */
[----:B------:R-:W5:Y:S02]  /*1860*/  LDG.E.64 R10, desc[UR6][R10.64+0xf0] ;  /* 0x0000f0060a0a7981 */ /* 0x000f64000c1e1b00 */
[----:B-----5:R-:W-:-:S14]  /*1870*/  DSETP.GT.AND P0, PT, R10, RZ, PT ;  /* 0x000000ff0a00722a */ /* 0x020fdc0003f04000 */
[----:B------:R-:W-:Y:S05]  /*1880*/  @!P0 EXIT ;  /* 0x000000000000894d */ /* 0x000fea0003800000 */
[----:B------:R-:W5:Y:S04]  /*1890*/  LDG.E.64 R16, desc[UR6][R16.64+0xf0] ;  /* 0x0000f00610107981 */ /* 0x000f68000c1e1b00 */
[----:B01234-:R-:W5:Y:S04]  /*18a0*/  LDG.E.64 R4, desc[UR6][R12.64+0x118] ;  /* 0x000118060c047981 */ /* 0x01ff68000c1e1b00 */
[----:B------:R-:W2:Y:S04]  /*18b0*/  LDG.E.64 R14, desc[UR6][R14.64+0xf0] ;  /* 0x0000f0060e0e7981 */ /* 0x000ea8000c1e1b00 */
[----:B------:R-:W2:Y:S04]  /*18c0*/  LDG.E.64 R2, desc[UR6][R12.64+0xf8] ;  /* 0x0000f8060c027981 */ /* 0x000ea8000c1e1b00 */
[----:B------:R-:W3:Y:S04]  /*18d0*/  LDG.E.64 R18, desc[UR6][R18.64+0xf0] ;  /* 0x0000f00612127981 */ /* 0x000ee8000c1e1b00 */
[----:B------:R-:W3:Y:S04]  /*18e0*/  LDG.E.64 R24, desc[UR6][R12.64+0x1e0] ;  /* 0x0001e0060c187981 */ /* 0x000ee8000c1e1b00 */
[----:B------:R-:W4:Y:S01]  /*18f0*/  LDG.E.64 R6, desc[UR6][R12.64+0xf0] ;  /* 0x0000f0060c067981 */ /* 0x000f22000c1e1b00 */
[----:B------:R-:W-:Y:S01]  /*1900*/  DMUL R22, R20, R10 ;  /* 0x0000000a14167228 */ /* 0x000fe20000000000 */
[----:B------:R-:W-:Y:S01]  /*1910*/  IMAD.MOV.U32 R8, RZ, RZ, 0x1 ;  /* 0x00000001ff087424 */ /* 0x000fe200078e00ff */
[----:B------:R-:W0:Y:S01]  /*1920*/  LDCU.64 UR4, c[0x0][0x3b0] ;  /* 0x00007600ff0477ac */ /* 0x000e220008000a00 */
[----:B------:R-:W-:Y:S03]  /*1930*/  BSSY.RECONVERGENT B1, `(.L_x_186) ;  /* 0x0000018000017945 */ /* 0x000fe60003800200 */
[----:B------:R-:W1:Y:S02]  /*1940*/  MUFU.RCP64H R9, R23 ;  /* 0x0000001700097308 */ /* 0x000e640000001800 */
[----:B-1----:R-:W-:-:S08]  /*1950*/  DFMA R20, -R22, R8, 1 ;  /* 0x3ff000001614742b */ /* 0x002fd00000000108 */
[----:B------:R-:W-:-:S08]  /*1960*/  DFMA R20, R20, R20, R20 ;  /* 0x000000141414722b */ /* 0x000fd00000000014 */
[----:B------:R-:W-:Y:S02]  /*1970*/  DFMA R20, R8, R20, R8 ;  /* 0x000000140814722b */ /* 0x000fe40000000008 */
[----:B-----5:R-:W-:-:S08]  /*1980*/  DMUL R4, R16, R4 ;  /* 0x0000000410047228 */ /* 0x020fd00000000000 */
[----:B--2---:R-:W-:Y:S02]  /*1990*/  DFMA R2, R14, R2, R4 ;  /* 0x000000020e02722b */ /* 0x004fe40000000004 */
[----:B------:R-:W-:-:S06]  /*19a0*/  DFMA R4, -R22, R20, 1 ;  /* 0x3ff000001604742b */ /* 0x000fcc0000000114 */
[----:B---3--:R-:W-:Y:S02]  /*19b0*/  DFMA R2, R18, R24, R2 ;  /* 0x000000181202722b */ /* 0x008fe40000000002 */
[----:B------:R-:W-:Y:S02]  /*19c0*/  DFMA R4, R20, R4, R20 ;  /* 0x000000041404722b */ /* 0x000fe40000000014 */
[----:B----4-:R-:W-:-:S08]  /*19d0*/  DMUL R6, R10, R6 ;  /* 0x000000060a067228 */ /* 0x010fd00000000000 */
[----:B0-----:R-:W-:-:S08]  /*19e0*/  DFMA R26, R2, UR4, R6 ;  /* 0x00000004021a7c2b */ /* 0x001fd00008000006 */
[----:B------:R-:W-:Y:S02]  /*19f0*/  DMUL R2, R26, R4 ;  /* 0x000000041a027228 */ /* 0x000fe40000000000 */
[----:B------:R-:W-:-:S06]  /*1a00*/  FSETP.GEU.AND P1, PT, |R27|, 6.5827683646048100446e-37, PT ;  /* 0x036000001b00780b */ /* 0x000fcc0003f2e200 */
[----:B------:R-:W-:-:S08]  /*1a10*/  DFMA R6, -R22, R2, R26 ;  /* 0x000000021606722b */ /* 0x000fd0000000011a */
[----:B------:R-:W-:-:S10]  /*1a20*/  DFMA R2, R4, R6, R2 ;  /* 0x000000060402722b */ /* 0x000fd40000000002 */
        /* <DEDUP_REMOVED lines=8> */
.L_x_187:
[----:B------:R-:W-:Y:S05]  /*1ab0*/  BSYNC.RECONVERGENT B1 ;  /* 0x0000000000017941 */ /* 0x000fea0003800200 */
.L_x_186:
[----:B------:R-:W-:Y:S01]  /*1ac0*/  STG.E.64 desc[UR6][R12.64+0xf0], R2 ;  /* 0x0000f0020c007986 */ /* 0x000fe2000c101b06 */
[----:B------:R-:W-:Y:S05]  /*1ad0*/  EXIT ;  /* 0x000000000000794d */ /* 0x000fea0003800000 */
        .weak           $__internal_1_$__cuda_sm20_div_rn_f64_full
        .type           $__internal_1_$__cuda_sm20_div_rn_f64_full,@function
        .size           $__internal_1_$__cuda_sm20_div_rn_f64_full,(.L_x_253 - $__internal_1_$__cuda_sm20_div_rn_f64_full)
$__internal_1_$__cuda_sm20_div_rn_f64_full:
[C---:B------:R-:W-:Y:S01]  /*1ae0*/  FSETP.GEU.AND P0, PT, |R25|.reuse, 1.469367938527859385e-39, PT ;  /* 0x001000001900780b */ /* 0x040fe20003f0e200 */
[----:B------:R-:W-:Y:S01]  /*1af0*/  IMAD.MOV.U32 R24, RZ, RZ, R22 ;  /* 0x000000ffff187224 */ /* 0x000fe200078e0016 */
[----:B------:R-:W-:Y:S01]  /*1b00*/  LOP3.LUT R23, R25, 0x800fffff, RZ, 0xc0, !PT ;  /* 0x800fffff19177812 */ /* 0x000fe200078ec0ff */
[----:B------:R-:W-:Y:S01]  /*1b10*/  IMAD.MOV.U32 R28, RZ, RZ, 0x1 ;  /* 0x00000001ff1c7424 */ /* 0x000fe200078e00ff */
[----:B------:R-:W-:Y:S01]  /*1b20*/  FSETP.GEU.AND P2, PT, |R27|, 1.469367938527859385e-39, PT ;  /* 0x001000001b00780b */ /* 0x000fe20003f4e200 */
[----:B------:R-:W-:Y:S01]  /*1b30*/  IMAD.MOV.U32 R30, RZ, RZ, 0x1ca00000 ;  /* 0x1ca00000ff1e7424 */ /* 0x000fe200078e00ff */
[----:B------:R-:W-:Y:S01]  /*1b40*/  LOP3.LUT R23, R23, 0x3ff00000, RZ, 0xfc, !PT ;  /* 0x3ff0000017177812 */ /* 0x000fe200078efcff */
[----:B------:R-:W-:Y:S01]  /*1b50*/  BSSY.RECONVERGENT B0, `(.L_x_188) ;  /* 0x0000052000007945 */ /* 0x000fe20003800200 */
[----:B------:R-:W-:Y:S02]  /*1b60*/  LOP3.LUT R4, R27, 0x7ff00000, RZ, 0xc0, !PT ;  /* 0x7ff000001b047812 */ /* 0x000fe400078ec0ff */
[----:B------:R-:W-:-:S03]  /*1b70*/  LOP3.LUT R5, R25, 0x7ff00000, RZ, 0xc0, !PT ;  /* 0x7ff0000019057812 */ /* 0x000fc600078ec0ff */
[----:B------:R-:W-:Y:S01]  /*1b80*/  @!P0 DMUL R22, R24, 8.98846567431157953865e+307 ;  /* 0x7fe0000018168828 */ /* 0x000fe20000000000 */
[----:B------:R-:W-:-:S03]  /*1b90*/  ISETP.GE.U32.AND P1, PT, R4, R5, PT ;  /* 0x000000050400720c */ /* 0x000fc60003f26070 */
[----:B------:R-:W-:Y:S02]  /*1ba0*/  @!P2 LOP3.LUT R31, R25, 0x7ff00000, RZ, 0xc0, !PT ;  /* 0x7ff00000191fa812 */ /* 0x000fe400078ec0ff */
[----:B------:R-:W0:Y:S02]  /*1bb0*/  MUFU.RCP64H R29, R23 ;  /* 0x00000017001d7308 */ /* 0x000e240000001800 */
[----:B------:R-:W-:-:S04]  /*1bc0*/  @!P2 ISETP.GE.U32.AND P3, PT, R4, R31, PT ;  /* 0x0000001f0400a20c */ /* 0x000fc80003f66070 */
[----:B------:R-:W-:-:S04]  /*1bd0*/  @!P2 SEL R31, R30, 0x63400000, !P3 ;  /* 0x634000001e1fa807 */ /* 0x000fc80005800000 */
[----:B------:R-:W-:-:S04]  /*1be0*/  @!P2 LOP3.LUT R32, R31, 0x80000000, R27, 0xf8, !PT ;  /* 0x800000001f20a812 */ /* 0x000fc800078ef81b */
[----:B------:R-:W-:Y:S01]  /*1bf0*/  @!P2 LOP3.LUT R33, R32, 0x100000, RZ, 0xfc, !PT ;  /* 0x001000002021a812 */ /* 0x000fe200078efcff */
[----:B------:R-:W-:Y:S01]  /*1c00*/  @!P2 IMAD.MOV.U32 R32, RZ, RZ, RZ ;  /* 0x000000ffff20a224 */ /* 0x000fe200078e00ff */
[----:B0-----:R-:W-:-:S08]  /*1c10*/  DFMA R6, R28, -R22, 1 ;  /* 0x3ff000001c06742b */ /* 0x001fd00000000816 */
[----:B------:R-:W-:-:S08]  /*1c20*/  DFMA R6, R6, R6, R6 ;  /* 0x000000060606722b */ /* 0x000fd00000000006 */
[----:B------:R-:W-:Y:S01]  /*1c30*/  DFMA R28, R28, R6, R28 ;  /* 0x000000061c1c722b */ /* 0x000fe2000000001c */
[----:B------:R-:W-:Y:S01]  /*1c40*/  SEL R7, R30, 0x63400000, !P1 ;  /* 0x634000001e077807 */ /* 0x000fe20004800000 */
[----:B------:R-:W-:-:S03]  /*1c50*/  IMAD.MOV.U32 R6, RZ, RZ, R26 ;  /* 0x000000ffff067224 */ /* 0x000fc600078e001a */
[----:B------:R-:W-:-:S03]  /*1c60*/  LOP3.LUT R7, R7, 0x800fffff, R27, 0xf8, !PT ;  /* 0x800fffff07077812 */ /* 0x000fc600078ef81b */
[----:B------:R-:W-:-:S03]  /*1c70*/  DFMA R30, R28, -R22, 1 ;  /* 0x3ff000001c1e742b */ /* 0x000fc60000000816 */
[----:B------:R-:W-:-:S05]  /*1c80*/  @!P2 DFMA R6, R6, 2, -R32 ;  /* 0x400000000606a82b */ /* 0x000fca0000000820 */
[----:B------:R-:W-:-:S08]  /*1c90*/  DFMA R28, R28, R30, R28 ;  /* 0x0000001e1c1c722b */ /* 0x000fd0000000001c */
[----:B------:R-:W-:-:S08]  /*1ca0*/  DMUL R30, R28, R6 ;  /* 0x000000061c1e7228 */ /* 0x000fd00000000000 */
[----:B------:R-:W-:-:S08]  /*1cb0*/  DFMA R32, R30, -R22, R6 ;  /* 0x800000161e20722b */ /* 0x000fd00000000006 */
[----:B------:R-:W-:Y:S01]  /*1cc0*/  DFMA R32, R28, R32, R30 ;  /* 0x000000201c20722b */ /* 0x000fe2000000001e */
[----:B------:R-:W-:Y:S01]  /*1cd0*/  IMAD.MOV.U32 R29, RZ, RZ, R4 ;  /* 0x000000ffff1d7224 */ /* 0x000fe200078e0004 */
[----:B------:R-:W-:Y:S01]  /*1ce0*/  @!P2 LOP3.LUT R29, R7, 0x7ff00000, RZ, 0xc0, !PT ;  /* 0x7ff00000071da812 */ /* 0x000fe200078ec0ff */
[----:B------:R-:W-:Y:S01]  /*1cf0*/  IMAD.MOV.U32 R28, RZ, RZ, R5 ;  /* 0x000000ffff1c7224 */ /* 0x000fe200078e0005 */
[----:B------:R-:W-:-:S03]  /*1d00*/  @!P0 LOP3.LUT R28, R23, 0x7ff00000, RZ, 0xc0, !PT ;  /* 0x7ff00000171c8812 */ /* 0x000fc600078ec0ff */
[----:B------:R-:W-:Y:S02]  /*1d10*/  VIADD R5, R29, 0xffffffff ;  /* 0xffffffff1d057836 */ /* 0x000fe40000000000 */
[----:B------:R-:W-:-:S03]  /*1d20*/  VIADD R30, R28, 0xffffffff ;  /* 0xffffffff1c1e7836 */ /* 0x000fc60000000000 */
[----:B------:R-:W-:-:S04]  /*1d30*/  ISETP.GT.U32.AND P0, PT, R5, 0x7feffffe, PT ;  /* 0x7feffffe0500780c */ /* 0x000fc80003f04070 */
[----:B------:R-:W-:-:S13]  /*1d40*/  ISETP.GT.U32.OR P0, PT, R30, 0x7feffffe, P0 ;  /* 0x7feffffe1e00780c */ /* 0x000fda0000704470 */
[----:B------:R-:W-:Y:S05]  /*1d50*/  @P0 BRA `(.L_x_189) ;  /* 0x0000000000700947 */ /* 0x000fea0003800000 */
[----:B------:R-:W-:Y:S01]  /*1d60*/  LOP3.LUT R27, R25, 0x7ff00000, RZ, 0xc0, !PT ;  /* 0x7ff00000191b7812 */ /* 0x000fe200078ec0ff */
[----:B------:R-:W-:Y:S02]  /*1d70*/  IMAD.MOV.U32 R26, RZ, RZ, 0x1ca00000 ;  /* 0x1ca00000ff1a7424 */ /* 0x000fe400078e00ff */
[----:B------:R-:W-:Y:S01]  /*1d80*/  IMAD.MOV.U32 R28, RZ, RZ, RZ ;  /* 0x000000ffff1c7224 */ /* 0x000fe200078e00ff */
[CC--:B------:R-:W-:Y:S02]  /*1d90*/  VIADDMNMX R5, R4.reuse, -R27.reuse, 0xb9600000, !PT ;  /* 0xb960000004057446 */ /* 0x0c0fe4000780091b */
[----:B------:R-:W-:Y:S02]  /*1da0*/  ISETP.GE.U32.AND P0, PT, R4, R27, PT ;  /* 0x0000001b0400720c */ /* 0x000fe40003f06070 */
[----:B------:R-:W-:Y:S02]  /*1db0*/  VIMNMX R5, PT, PT, R5, 0x46a00000, PT ;  /* 0x46a0000005057848 */ /* 0x000fe40003fe0100 */
[----:B------:R-:W-:-:S05]  /*1dc0*/  SEL R26, R26, 0x63400000, !P0 ;  /* 0x634000001a1a7807 */ /* 0x000fca0004000000 */
[----:B------:R-:W-:-:S04]  /*1dd0*/  IMAD.IADD R26, R5, 0x1, -R26 ;  /* 0x00000001051a7824 */ /* 0x000fc800078e0a1a */
[----:B------:R-:W-:-:S06]  /*1de0*/  VIADD R29, R26, 0x7fe00000 ;  /* 0x7fe000001a1d7836 */ /* 0x000fcc0000000000 */
[----:B------:R-:W-:-:S10]  /*1df0*/  DMUL R4, R32, R28 ;  /* 0x0000001c20047228 */ /* 0x000fd40000000000 */
[----:B------:R-:W-:-:S13]  /*1e00*/  FSETP.GTU.AND P0, PT, |R5|, 1.469367938527859385e-39, PT ;  /* 0x001000000500780b */ /* 0x000fda0003f0c200 */
[----:B------:R-:W-:Y:S05]  /*1e10*/  @P0 BRA `(.L_x_190) ;  /* 0x0000000000940947 */ /* 0x000fea0003800000 */
[----:B------:R-:W-:Y:S01]  /*1e20*/  DFMA R6, R32, -R22, R6 ;  /* 0x800000162006722b */ /* 0x000fe20000000006 */
[----:B------:R-:W-:-:S09]  /*1e30*/  IMAD.MOV.U32 R28, RZ, RZ, RZ ;  /* 0x000000ffff1c7224 */ /* 0x000fd200078e00ff */
        /* <DEDUP_REMOVED lines=14> */
.L_x_189:
[----:B------:R-:W-:-:S14]  /*1f20*/  DSETP.NAN.AND P0, PT, R26, R26, PT ;  /* 0x0000001a1a00722a */ /* 0x000fdc0003f08000 */
[----:B------:R-:W-:Y:S05]  /*1f30*/  @P0 BRA `(.L_x_191) ;  /* 0x0000000000440947 */ /* 0x000fea0003800000 */
[----:B------:R-:W-:-:S14]  /*1f40*/  DSETP.NAN.AND P0, PT, R24, R24, PT ;  /* 0x000000181800722a */ /* 0x000fdc0003f08000 */
[----:B------:R-:W-:Y:S05]  /*1f50*/  @P0 BRA `(.L_x_192) ;  /* 0x0000000000300947 */ /* 0x000fea0003800000 */
[----:B------:R-:W-:Y:S01]  /*1f60*/  ISETP.NE.AND P0, PT, R29, R28, PT ;  /* 0x0000001c1d00720c */ /* 0x000fe20003f05270 */
[----:B------:R-:W-:Y:S02]  /*1f70*/  IMAD.MOV.U32 R4, RZ, RZ, 0x0 ;  /* 0x00000000ff047424 */ /* 0x000fe400078e00ff */
[----:B------:R-:W-:-:S10]  /*1f80*/  IMAD.MOV.U32 R5, RZ, RZ, -0x80000 ;  /* 0xfff80000ff057424 */ /* 0x000fd400078e00ff */
[----:B------:R-:W-:Y:S05]  /*1f90*/  @!P0 BRA `(.L_x_190) ;  /* 0x0000000000348947 */ /* 0x000fea0003800000 */
[----:B------:R-:W-:Y:S02]  /*1fa0*/  ISETP.NE.AND P0, PT, R29, 0x7ff00000, PT ;  /* 0x7ff000001d00780c */ /* 0x000fe40003f05270 */
[----:B------:R-:W-:Y:S02]  /*1fb0*/  LOP3.LUT R5, R27, 0x80000000, R25, 0x48, !PT ;  /* 0x800000001b057812 */ /* 0x000fe400078e4819 */
[----:B------:R-:W-:-:S13]  /*1fc0*/  ISETP.EQ.OR P0, PT, R28, RZ, !P0 ;  /* 0x000000ff1c00720c */ /* 0x000fda0004702670 */
[----:B------:R-:W-:Y:S01]  /*1fd0*/  @P0 LOP3.LUT R6, R5, 0x7ff00000, RZ, 0xfc, !PT ;  /* 0x7ff0000005060812 */ /* 0x000fe200078efcff */
[----:B------:R-:W-:Y:S02]  /*1fe0*/  @!P0 IMAD.MOV.U32 R4, RZ, RZ, RZ ;  /* 0x000000ffff048224 */ /* 0x000fe400078e00ff */
[----:B------:R-:W-:Y:S02]  /*1ff0*/  @P0 IMAD.MOV.U32 R4, RZ, RZ, RZ ;  /* 0x000000ffff040224 */ /* 0x000fe400078e00ff */
[----:B------:R-:W-:Y:S01]  /*2000*/  @P0 IMAD.MOV.U32 R5, RZ, RZ, R6 ;  /* 0x000000ffff050224 */ /* 0x000fe200078e0006 */
[----:B------:R-:W-:Y:S06]  /*2010*/  BRA `(.L_x_190) ;  /* 0x0000000000147947 */ /* 0x000fec0003800000 */
.L_x_192:
[----:B------:R-:W-:Y:S01]  /*2020*/  LOP3.LUT R5, R25, 0x80000, RZ, 0xfc, !PT ;  /* 0x0008000019057812 */ /* 0x000fe200078efcff */
[----:B------:R-:W-:Y:S01]  /*2030*/  IMAD.MOV.U32 R4, RZ, RZ, R24 ;  /* 0x000000ffff047224 */ /* 0x000fe200078e0018 */
[----:B------:R-:W-:Y:S06]  /*2040*/  BRA `(.L_x_190) ;  /* 0x0000000000087947 */ /* 0x000fec0003800000 */
.L_x_191:
[----:B------:R-:W-:Y:S01]  /*2050*/  LOP3.LUT R5, R27, 0x80000, RZ, 0xfc, !PT ;  /* 0x000800001b057812 */ /* 0x000fe200078efcff */
[----:B------:R-:W-:-:S07]  /*2060*/  IMAD.MOV.U32 R4, RZ, RZ, R26 ;  /* 0x000000ffff047224 */ /* 0x000fce00078e001a */
.L_x_190:
[----:B------:R-:W-:Y:S05]  /*2070*/  BSYNC.RECONVERGENT B0 ;  /* 0x0000000000007941 */ /* 0x000fea0003800200 */
.L_x_188:
[----:B------:R-:W-:Y:S02]  /*2080*/  IMAD.MOV.U32 R6, RZ, RZ, R4 ;  /* 0x000000ffff067224 */ /* 0x000fe400078e0004 */
[----:B------:R-:W-:Y:S02]  /*2090*/  IMAD.MOV.U32 R7, RZ, RZ, R5 ;  /* 0x000000ffff077224 */ /* 0x000fe400078e0005 */
[----:B------:R-:W-:Y:S02]  /*20a0*/  IMAD.MOV.U32 R4, RZ, RZ, R0 ;  /* 0x000000ffff047224 */ /* 0x000fe400078e0000 */
[----:B------:R-:W-:-:S04]  /*20b0*/  IMAD.MOV.U32 R5, RZ, RZ, 0x0 ;  /* 0x00000000ff057424 */ /* 0x000fc800078e00ff */
[----:B------:R-:W-:Y:S05]  /*20c0*/  RET.REL.NODEC R4 `(_Z10ptmKernel2PdS_S_S_S_jid) ;  /* 0xffffffdc04cc7950 */ /* 0x000fea0003c3ffff */
.L_x_193:
        /* <DEDUP_REMOVED lines=11> */
.L_x_253:


//--------------------- .text._Z10ptmKernel1PdS_S_S_S_jid --------------------------
	.section	.text._Z10ptmKernel1PdS_S_S_S_jid,"ax",@progbits
	.align	128
        .global         _Z10ptmKernel1PdS_S_S_S_jid
        .type           _Z10ptmKernel1PdS_S_S_S_jid,@function
        .size           _Z10ptmKernel1PdS_S_S_S_jid,(.L_x_254 - _Z10ptmKernel1PdS_S_S_S_jid)
        .other          _Z10ptmKernel1PdS_S_S_S_jid,@"STO_CUDA_ENTRY STV_DEFAULT"
_Z10ptmKernel1PdS_S_S_S_jid:
.text._Z10ptmKernel1PdS_S_S_S_jid:
        /* <DEDUP_REMOVED lines=58> */
[----:B------:R-:W-:Y:S01]  /*03a0*/  DMUL R22, R20, R22 ;  /* 0x0000001614167228 */ /* 0x000fe20000000000 */
[----:B------:R-:W-:Y:S01]  /*03b0*/  BSSY.RECONVERGENT B2, `(.L_x_196) ;  /* 0x0000018000027945 */ /* 0x000fe20003800200 */
[----:B--2---:R-:W-:-:S04]  /*03c0*/  DMUL R34, R32, R34 ;  /* 0x0000002220227228 */ /* 0x004fc80000000000 */
[----:B------:R-:W0:Y:S01]  /*03d0*/  MUFU.RCP64H R33, R23 ;  /* 0x0000001700217308 */ /* 0x000e220000001800 */
[----:B------:R-:W-:-:S03]  /*03e0*/  IMAD.MOV.U32 R32, RZ, RZ, 0x1 ;  /* 0x00000001ff207424 */ /* 0x000fc600078e00ff */
[----:B---3--:R-:W-:-:S08]  /*03f0*/  DFMA R28, R28, R30, R34 ;  /* 0x0000001e1c1c722b */ /* 0x008fd00000000022 */
[----:B----4-:R-:W-:Y:S02]  /*0400*/  DFMA R26, R24, R26, R28 ;  /* 0x0000001a181a722b */ /* 0x010fe4000000001c */
[----:B0-----:R-:W-:-:S06]  /*0410*/  DFMA R30, -R22, R32, 1 ;  /* 0x3ff00000161e742b */ /* 0x001fcc0000000120 */
[----:B-----5:R-:W-:Y:S02]  /*0420*/  DFMA R26, R26, R6, R4 ;  /* 0x000000061a1a722b */ /* 0x020fe40000000004 */
[----:B------:R-:W-:-:S08]  /*0430*/  DFMA R30, R30, R30, R30 ;  /* 0x0000001e1e1e722b */ /* 0x000fd0000000001e */
[----:B------:R-:W-:Y:S01]  /*0440*/  FSETP.GEU.AND P1, PT, |R27|, 6.5827683646048100446e-37, PT ;  /* 0x036000001b00780b */ /* 0x000fe20003f2e200 */
[----:B------:R-:W-:-:S08]  /*0450*/  DFMA R32, R32, R30, R32 ;  /* 0x0000001e2020722b */ /* 0x000fd00000000020 */
[----:B------:R-:W-:-:S08]  /*0460*/  DFMA R24, -R22, R32, 1 ;  /* 0x3ff000001618742b */ /* 0x000fd00000000120 */
[----:B------:R-:W-:-:S08]  /*0470*/  DFMA R24, R32, R24, R32 ;  /* 0x000000182018722b */ /* 0x000fd00000000020 */
[----:B------:R-:W-:-:S08]  /*0480*/  DMUL R4, R26, R24 ;  /* 0x000000181a047228 */ /* 0x000fd00000000000 */
[----:B------:R-:W-:-:S08]  /*0490*/  DFMA R6, -R22, R4, R26 ;  /* 0x000000041606722b */ /* 0x000fd0000000011a */
[----:B------:R-:W-:-:S10]  /*04a0*/  DFMA R4, R24, R6, R4 ;  /* 0x000000061804722b */ /* 0x000fd40000000004 */
[----:B------:R-:W-:-:S05]  /*04b0*/  FFMA R0, RZ, R23, R5 ;  /* 0x00000017ff007223 */ /* 0x000fca0000000005 */
[----:B------:R-:W-:-:S13]  /*04c0*/  FSETP.GT.AND P0, PT, |R0|, 1.469367938527859385e-39, PT ;  /* 0x001000000000780b */ /* 0x000fda0003f04200 */
[----:B------:R-:W-:Y:S05]  /*04d0*/  @P0 BRA P1, `(.L_x_197) ;  /* 0x0000000000140947 */ /* 0x000fea0000800000 */
[----:B------:R-:W-:Y:S01]  /*04e0*/  IMAD.MOV.U32 R25, RZ, RZ, R23 ;  /* 0x000000ffff197224 */ /* 0x000fe200078e0017 */
[----:B------:R-:W-:-:S07]  /*04f0*/  MOV R0, 0x510 ;  /* 0x0000051000007802 */ /* 0x000fce0000000f00 */
[----:B------:R-:W-:Y:S05]  /*0500*/  CALL.REL.NOINC `($__internal_2_$__cuda_sm20_div_rn_f64_full) ;  /* 0x0000001400507944 */ /* 0x000fea0003c00000 */
[----:B------:R-:W-:Y:S02]  /*0510*/  IMAD.MOV.U32 R4, RZ, RZ, R6 ;  /* 0x000000ffff047224 */ /* 0x000fe400078e0006 */
[----:B------:R-:W-:-:S07]  /*0520*/  IMAD.MOV.U32 R5, RZ, RZ, R7 ;  /* 0x000000ffff057224 */ /* 0x000fce00078e0007 */
.L_x_197:
[----:B------:R-:W-:Y:S05]  /*0530*/  BSYNC.RECONVERGENT B2 ;  /* 0x0000000000027941 */ /* 0x000fea0003800200 */
.L_x_196:
[----:B------:R0:W-:Y:S02]  /*0540*/  STG.E.64 desc[UR6][R12.64+0xf0], R4 ;  /* 0x0000f0040c007986 */ /* 0x0001e4000c101b06 */
.L_x_195:
[----:B------:R-:W-:Y:S05]  /*0550*/  BSYNC.RECONVERGENT B1 ;  /* 0x0000000000017941 */ /* 0x000fea0003800200 */
.L_x_194:
        /* <DEDUP_REMOVED lines=18> */
[----:B0-----:R-:W5:Y:S01]  /*0680*/  LDG.E.64 R4, desc[UR6][R12.64+0x1e0] ;  /* 0x0001e0060c047981 */ /* 0x001f62000c1e1b00 */
[----:B------:R-:W-:Y:S01]  /*0690*/  DMUL R22, R20, R22 ;  /* 0x0000001614167228 */ /* 0x000fe20000000000 */
[----:B------:R-:W-:Y:S01]  /*06a0*/  IMAD.MOV.U32 R26, RZ, RZ, 0x1 ;  /* 0x00000001ff1a7424 */ /* 0x000fe200078e00ff */
[----:B------:R-:W5:Y:S01]  /*06b0*/  LDCU.64 UR8, c[0x0][0x3b0] ;  /* 0x00007600ff0877ac */ /* 0x000f620008000a00 */
[----:B------:R-:W-:Y:S03]  /*06c0*/  BSSY.RECONVERGENT B2, `(.L_x_200) ;  /* 0x0000017000027945 */ /* 0x000fe60003800200 */
[----:B------:R-:W0:Y:S01]  /*06d0*/  MUFU.RCP64H R27, R23 ;  /* 0x00000017001b7308 */ /* 0x000e220000001800 */
[----:B--2---:R-:W-:-:S02]  /*06e0*/  DMUL R34, R32, R34 ;  /* 0x0000002220227228 */ /* 0x004fc40000000000 */
[----:B0-----:R-:W-:-:S06]  /*06f0*/  DFMA R32, -R22, R26, 1 ;  /* 0x3ff000001620742b */ /* 0x001fcc000000011a */
[----:B---3--:R-:W-:Y:S02]  /*0700*/  DFMA R28, R28, R30, R34 ;  /* 0x0000001e1c1c722b */ /* 0x008fe40000000022 */
[----:B------:R-:W-:-:S06]  /*0710*/  DFMA R32, R32, R32, R32 ;  /* 0x000000202020722b */ /* 0x000fcc0000000020 */
[----:B----4-:R-:W-:Y:S02]  /*0720*/  DFMA R6, R6, R24, R28 ;  /* 0x000000180606722b */ /* 0x010fe4000000001c */
[----:B------:R-:W-:-:S06]  /*0730*/  DFMA R32, R26, R32, R26 ;  /* 0x000000201a20722b */ /* 0x000fcc000000001a */
[----:B-----5:R-:W-:Y:S02]  /*0740*/  DFMA R26, R6, UR8, R4 ;  /* 0x00000008061a7c2b */ /* 0x020fe40008000004 */
[----:B------:R-:W-:-:S08]  /*0750*/  DFMA R24, -R22, R32, 1 ;  /* 0x3ff000001618742b */ /* 0x000fd00000000120 */
[----:B------:R-:W-:Y:S01]  /*0760*/  DFMA R24, R32, R24, R32 ;  /* 0x000000182018722b */ /* 0x000fe20000000020 */
[----:B------:R-:W-:-:S07]  /*0770*/  FSETP.GEU.AND P1, PT, |R27|, 6.5827683646048100446e-37, PT ;  /* 0x036000001b00780b */ /* 0x000fce0003f2e200 */
        /* <DEDUP_REMOVED lines=11> */
.L_x_201:
[----:B------:R-:W-:Y:S05]  /*0830*/  BSYNC.RECONVERGENT B2 ;  /* 0x0000000000027941 */ /* 0x000fea0003800200 */
.L_x_200:
[----:B------:R1:W-:Y:S02]  /*0840*/  STG.E.64 desc[UR6][R12.64+0x1e0], R4 ;  /* 0x0001e0040c007986 */ /* 0x0003e4000c101b06 */
.L_x_199:
[----:B------:R-:W-:Y:S05]  /*0850*/  BSYNC.RECONVERGENT B1 ;  /* 0x0000000000017941 */ /* 0x000fea0003800200 */
.L_x_198:
        /* <DEDUP_REMOVED lines=18> */
[----:B01----:R-:W5:Y:S01]  /*0980*/  LDG.E.64 R4, desc[UR6][R12.64+0x2d0] ;  /* 0x0002d0060c047981 */ /* 0x003f62000c1e1b00 */
        /* <DEDUP_REMOVED lines=26> */
.L_x_205:
[----:B------:R-:W-:Y:S05]  /*0b30*/  BSYNC.RECONVERGENT B2 ;  /* 0x0000000000027941 */ /* 0x000fea0003800200 */
.L_x_204:
[----:B------:R2:W-:Y:S02]  /*0b40*/  STG.E.64 desc[UR6][R12.64+0x2d0], R4 ;  /* 0x0002d0040c007986 */ /* 0x0005e4000c101b06 */
.L_x_203:
[----:B------:R-:W-:Y:S05]  /*0b50*/  BSYNC.RECONVERGENT B1 ;  /* 0x0000000000017941 */ /* 0x000fea0003800200 */
.L_x_202:
        /* <DEDUP_REMOVED lines=16> */
[----:B------:R-:W5:Y:S04]  /*0c60*/  LDG.E.64 R6, desc[UR6][R18.64+0x3c0] ;  /* 0x0003c00612067981 */ /* 0x000f68000c1e1b00 */
[----:B------:R-:W5:Y:S04]  /*0c70*/  LDG.E.64 R24, desc[UR6][R12.64+0x2d0] ;  /* 0x0002d0060c187981 */ /* 0x000f68000c1e1b00 */
[----:B012---:R-:W2:Y:S01]  /*0c80*/  LDG.E.64 R4, desc[UR6][R12.64+0x3c0] ;  /* 0x0003c0060c047981 */ /* 0x007ea2000c1e1b00 */
[----:B------:R-:W-:Y:S01]  /*0c90*/  DMUL R22, R20, R22 ;  /* 0x0000001614167228 */ /* 0x000fe20000000000 */
[----:B------:R-:W-:Y:S01]  /*0ca0*/  IMAD.MOV.U32 R26, RZ, RZ, 0x1 ;  /* 0x00000001ff1a7424 */ /* 0x000fe200078e00ff */
[----:B------:R-:W2:Y:S01]  /*0cb0*/  LDCU.64 UR8, c[0x0][0x3b0] ;  /* 0x00007600ff0877ac */ /* 0x000ea20008000a00 */
[----:B------:R-:W-:Y:S03]  /*0cc0*/  BSSY.RECONVERGENT B2, `(.L_x_208) ;  /* 0x0000017000027945 */ /* 0x000fe60003800200 */
[----:B------:R-:W0:Y:S01]  /*0cd0*/  MUFU.RCP64H R27, R23 ;  /* 0x00000017001b7308 */ /* 0x000e220000001800 */
[----:B---3--:R-:W-:-:S02]  /*0ce0*/  DMUL R34, R32, R34 ;  /* 0x0000002220227228 */ /* 0x008fc40000000000 */
[----:B0-----:R-:W-:-:S06]  /*0cf0*/  DFMA R32, -R22, R26, 1 ;  /* 0x3ff000001620742b */ /* 0x001fcc000000011a */
[----:B----4-:R-:W-:Y:S02]  /*0d00*/  DFMA R28, R28, R30, R34 ;  /* 0x0000001e1c1c722b */ /* 0x010fe40000000022 */
[----:B------:R-:W-:-:S06]  /*0d10*/  DFMA R32, R32, R32, R32 ;  /* 0x000000202020722b */ /* 0x000fcc0000000020 */
[----:B-----5:R-:W-:Y:S02]  /*0d20*/  DFMA R6, R6, R24, R28 ;  /* 0x000000180606722b */ /* 0x020fe4000000001c */
[----:B------:R-:W-:-:S06]  /*0d30*/  DFMA R32, R26, R32, R26 ;  /* 0x000000201a20722b */ /* 0x000fcc000000001a */
[----:B--2---:R-:W-:Y:S02]  /*0d40*/  DFMA R26, R6, UR8, R4 ;  /* 0x00000008061a7c2b */ /* 0x004fe40008000004 */
        /* <DEDUP_REMOVED lines=14> */
.L_x_209:
[----:B------:R-:W-:Y:S05]  /*0e30*/  BSYNC.RECONVERGENT B2 ;  /* 0x0000000000027941 */ /* 0x000fea0003800200 */
.L_x_208:
[----:B------:R3:W-:Y:S02]  /*0e40*/  STG.E.64 desc[UR6][R12.64+0x3c0], R4 ;  /* 0x0003c0040c007986 */ /* 0x0007e4000c101b06 */
.L_x_207:
[----:B------:R-:W-:Y:S05]  /*0e50*/  BSYNC.RECONVERGENT B1 ;  /* 0x0000000000017941 */ /* 0x000fea0003800200 */
.L_x_206:
        /* <DEDUP_REMOVED lines=16> */
[----:B------:R-:W5:Y:S04]  /*0f60*/  LDG.E.64 R6, desc[UR6][R18.64+0x4b0] ;  /* 0x0004b00612067981 */ /* 0x000f68000c1e1b00 */
[----:B------:R-:W5:Y:S04]  /*0f70*/  LDG.E.64 R24, desc[UR6][R12.64+0x3c0] ;  /* 0x0003c0060c187981 */ /* 0x000f68000c1e1b00 */
[----:B0123--:R-:W2:Y:S01]  /*0f80*/  LDG.E.64 R4, desc[UR6][R12.64+0x4b0] ;  /* 0x0004b0060c047981 */ /* 0x00fea2000c1e1b00 */
[----:B------:R-:W-:Y:S01]  /*0f90*/  DMUL R22, R20, R22 ;  /* 0x0000001614167228 */ /* 0x000fe20000000000 */
[----:B------:R-:W-:Y:S01]  /*0fa0*/  IMAD.MOV.U32 R26, RZ, RZ, 0x1 ;  /* 0x00000001ff1a7424 */ /* 0x000fe200078e00ff */
[----:B------:R-:W2:Y:S01]  /*0fb0*/  LDCU.64 UR8, c[0x0][0x3b0] ;  /* 0x00007600ff0877ac */ /* 0x000ea20008000a00 */
[----:B------:R-:W-:Y:S03]  /*0fc0*/  BSSY.RECONVERGENT B2, `(.L_x_212) ;  /* 0x0000017000027945 */ /* 0x000fe60003800200 */
[----:B------:R-:W0:Y:S01]  /*0fd0*/  MUFU.RCP64H R27, R23 ;  /* 0x00000017001b7308 */ /* 0x000e220000001800 */
[----:B----4-:R-:W-:-:S02]  /*0fe0*/  DMUL R34, R32, R34 ;  /* 0x0000002220227228 */ /* 0x010fc40000000000 */
[----:B0-----:R-:W-:-:S06]  /*0ff0*/  DFMA R32, -R22, R26, 1 ;  /* 0x3ff000001620742b */ /* 0x001fcc000000011a */
[----:B-----5:R-:W-:Y:S02]  /*1000*/  DFMA R28, R28, R30, R34 ;  /* 0x0000001e1c1c722b */ /* 0x020fe40000000022 */
[----:B------:R-:W-:-:S06]  /*1010*/  DFMA R32, R32, R32, R32 ;  /* 0x000000202020722b */ /* 0x000fcc0000000020 */
[----:B------:R-:W-:Y:S02]  /*1020*/  DFMA R6, R6, R24, R28 ;  /* 0x000000180606722b */ /* 0x000fe4000000001c */
        /* <DEDUP_REMOVED lines=16> */
.L_x_213:
[----:B------:R-:W-:Y:S05]  /*1130*/  BSYNC.RECONVERGENT B2 ;  /* 0x0000000000027941 */ /* 0x000fea0003800200 */
.L_x_212:
[----:B------:R4:W-:Y:S02]  /*1140*/  STG.E.64 desc[UR6][R12.64+0x4b0], R4 ;  /* 0x0004b0040c007986 */ /* 0x0009e4000c101b06 */
.L_x_211:
[----:B------:R-:W-:Y:S05]  /*1150*/  BSYNC.RECONVERGENT B1 ;  /* 0x0000000000017941 */ /* 0x000fea0003800200 */
.L_x_210:
        /* <DEDUP_REMOVED lines=16> */
[----:B------:R-:W5:Y:S04]  /*1260*/  LDG.E.64 R6, desc[UR6][R18.64+0x5a0] ;  /* 0x0005a00612067981 */ /* 0x000f68000c1e1b00 */
[----:B------:R-:W5:Y:S04]  /*1270*/  LDG.E.64 R24, desc[UR6][R12.64+0x4b0] ;  /* 0x0004b0060c187981 */ /* 0x000f68000c1e1b00 */
[----:B01234-:R-:W2:Y:S01]  /*1280*/  LDG.E.64 R4, desc[UR6][R12.64+0x5a0] ;  /* 0x0005a0060c047981 */ /* 0x01fea2000c1e1b00 */
[----:B------:R-:W-:Y:S01]  /*1290*/  DMUL R22, R20, R22 ;  /* 0x0000001614167228 */ /* 0x000fe20000000000 */
[----:B------:R-:W-:Y:S01]  /*12a0*/  IMAD.MOV.U32 R26, RZ, RZ, 0x1 ;  /* 0x00000001ff1a7424 */ /* 0x000fe200078e00ff */
[----:B------:R-:W2:Y:S01]  /*12b0*/  LDCU.64 UR8, c[0x0][0x3b0] ;  /* 0x00007600ff0877ac */ /* 0x000ea20008000a00 */
[----:B------:R-:W-:Y:S03]  /*12c0*/  BSSY.RECONVERGENT B2, `(.L_x_216) ;  /* 0x0000017000027945 */ /* 0x000fe60003800200 */
[----:B------:R-:W0:Y:S01]  /*12d0*/  MUFU.RCP64H R27, R23 ;  /* 0x00000017001b7308 */ /* 0x000e220000001800 */
[----:B-----5:R-:W-:-:S02]  /*12e0*/  DMUL R34, R32, R34 ;  /* 0x0000002220227228 */ /* 0x020fc40000000000 */
[----:B0-----:R-:W-:-:S06]  /*12f0*/  DFMA R32, -R22, R26, 1 ;  /* 0x3ff000001620742b */ /* 0x001fcc000000011a */
[----:B------:R-:W-:Y:S02]  /*1300*/  DFMA R28, R28, R30, R34 ;  /* 0x0000001e1c1c722b */ /* 0x000fe40000000022 */
        /* <DEDUP_REMOVED lines=18> */
.L_x_217:
[----:B------:R-:W-:Y:S05]  /*1430*/  BSYNC.RECONVERGENT B2 ;  /* 0x0000000000027941 */ /* 0x000fea0003800200 */
.L_x_216:
[----:B------:R0:W-:Y:S02]  /*1440*/  STG.E.64 desc[UR6][R12.64+0x5a0], R4 ;  /* 0x0005a0040c007986 */ /* 0x0001e4000c101b06 */
.L_x_215:
[----:B------:R-:W-:Y:S05]  /*1450*/  BSYNC.RECONVERGENT B1 ;  /* 0x0000000000017941 */ /* 0x000fea0003800200 */
.L_x_214:
        /* <DEDUP_REMOVED lines=45> */
.L_x_221:
[----:B------:R-:W-:Y:S05]  /*1730*/  BSYNC.RECONVERGENT B2 ;  /* 0x0000000000027941 */ /* 0x000fea0003800200 */
.L_x_220:
[----:B------:R0:W-:Y:S02]  /*1740*/  STG.E.64 desc[UR6][R12.64+0x690], R4 ;  /* 0x000690040c007986 */ /* 0x0001e4000c101b06 */
.L_x_219:
[----:B------:R-:W-:Y:S05]  /*1750*/  BSYNC.RECONVERGENT B1 ;  /* 0x0000000000017941 */ /* 0x000fea0003800200 */
.L_x_218:
        /* <DEDUP_REMOVED lines=12> */
[----:B------:R-:W5:Y:S04]  /*1820*/  LDG.E.64 R6, desc[UR6][R12.64+0x758] ;  /* 0x000758060c067981 */ /* 0x000f68000c1e1b00 */
[----:B------:R-:W5:Y:S04]  /*1830*/  LDG.E.64 R14, desc[UR6][R14.64+0x780] ;  /* 0x000780060e0e7981 */ /* 0x000f68000c1e1b00 */
[----:B01234-:R-:W2:Y:S04]  /*1840*/  LDG.E.64 R4, desc[UR6][R12.64+0x778] ;  /* 0x000778060c047981 */ /* 0x01fea8000c1e1b00 */
[----:B------:R-:W3:Y:S04]  /*1850*/  LDG.E.64 R18, desc[UR6][R18.64+0x780] ;  /* 0x0007800612127981 */ /* 0x000ee8000c1e1b00 */
[----:B------:R-:W3:Y:S04]  /*1860*/  LDG.E.64 R24, desc[UR6][R12.64+0x690] ;  /* 0x000690060c187981 */ /* 0x000ee8000c1e1b00 */
[----:B------:R-:W4:Y:S01]  /*1870*/  LDG.E.64 R2, desc[UR6][R12.64+0x780] ;  /* 0x000780060c027981 */ /* 0x000f22000c1e1b00 */
[----:B------:R-:W-:Y:S01]  /*1880*/  DMUL R22, R20, R10 ;  /* 0x0000000a14167228 */ /* 0x000fe20000000000 */
[----:B------:R-:W-:Y:S01]  /*1890*/  IMAD.MOV.U32 R8, RZ, RZ, 0x1 ;  /* 0x00000001ff087424 */ /* 0x000fe200078e00ff */
[----:B------:R-:W4:Y:S01]  /*18a0*/  LDCU.64 UR4, c[0x0][0x3b0] ;  /* 0x00007600ff0477ac */ /* 0x000f220008000a00 */
[----:B------:R-:W-:Y:S03]  /*18b0*/  BSSY.RECONVERGENT B1, `(.L_x_222) ;  /* 0x0000017000017945 */ /* 0x000fe60003800200 */
[----:B------:R-:W0:Y:S02]  /*18c0*/  MUFU.RCP64H R9, R23 ;  /* 0x0000001700097308 */ /* 0x000e240000001800 */
[----:B0-----:R-:W-:-:S08]  /*18d0*/  DFMA R10, -R22, R8, 1 ;  /* 0x3ff00000160a742b */ /* 0x001fd00000000108 */
[----:B------:R-:W-:-:S08]  /*18e0*/  DFMA R10, R10, R10, R10 ;  /* 0x0000000a0a0a722b */ /* 0x000fd0000000000a */
[----:B------:R-:W-:Y:S02]  /*18f0*/  DFMA R10, R8, R10, R8 ;  /* 0x0000000a080a722b */ /* 0x000fe40000000008 */
[----:B-----5:R-:W-:-:S08]  /*1900*/  DMUL R6, R16, R6 ;  /* 0x0000000610067228 */ /* 0x020fd00000000000 */
[----:B--2---:R-:W-:Y:S02]  /*1910*/  DFMA R4, R14, R4, R6 ;  /* 0x000000040e04722b */ /* 0x004fe40000000006 */
[----:B------:R-:W-:-:S06]  /*1920*/  DFMA R6, -R22, R10, 1 ;  /* 0x3ff000001606742b */ /* 0x000fcc000000010a */
[----:B---3--:R-:W-:Y:S02]  /*1930*/  DFMA R4, R18, R24, R4 ;  /* 0x000000181204722b */ /* 0x008fe40000000004 */
[----:B------:R-:W-:-:S06]  /*1940*/  DFMA R6, R10, R6, R10 ;  /* 0x000000060a06722b */ /* 0x000fcc000000000a */
[----:B----4-:R-:W-:-:S08]  /*1950*/  DFMA R26, R4, UR4, R2 ;  /* 0x00000004041a7c2b */ /* 0x010fd00008000002 */
        /* <DEDUP_REMOVED lines=12> */
.L_x_223:
[----:B------:R-:W-:Y:S05]  /*1a20*/  BSYNC.RECONVERGENT B1 ;  /* 0x0000000000017941 */ /* 0x000fea0003800200 */
.L_x_222:
[----:B------:R-:W-:Y:S01]  /*1a30*/  STG.E.64 desc[UR6][R12.64+0x780], R2 ;  /* 0x000780020c007986 */ /* 0x000fe2000c101b06 */
[----:B------:R-:W-:Y:S05]  /*1a40*/  EXIT ;  /* 0x000000000000794d */ /* 0x000fea0003800000 */
        .weak           $__internal_2_$__cuda_sm20_div_rn_f64_full
        .type           $__internal_2_$__cuda_sm20_div_rn_f64_full,@function
        .size           $__internal_2_$__cuda_sm20_div_rn_f64_full,(.L_x_254 - $__internal_2_$__cuda_sm20_div_rn_f64_full)
$__internal_2_$__cuda_sm20_div_rn_f64_full:
        /* <DEDUP_REMOVED lines=68> */
.L_x_225:
        /* <DEDUP_REMOVED lines=16> */
.L_x_228:
[----:B------:R-:W-:Y:S01]  /*1f90*/  LOP3.LUT R5, R25, 0x80000, RZ, 0xfc, !PT ;  /* 0x0008000019057812 */ /* 0x000fe200078efcff */
[----:B------:R-:W-:Y:S01]  /*1fa0*/  IMAD.MOV.U32 R4, RZ, RZ, R24 ;  /* 0x000000ffff047224 */ /* 0x000fe200078e0018 */
[----:B------:R-:W-:Y:S06]  /*1fb0*/  BRA `(.L_x_226) ;  /* 0x0000000000087947 */ /* 0x000fec0003800000 */
.L_x_227:
[----:B------:R-:W-:Y:S01]  /*1fc0*/  LOP3.LUT R5, R27, 0x80000, RZ, 0xfc, !PT ;  /* 0x000800001b057812 */ /* 0x000fe200078efcff */
[----:B------:R-:W-:-:S07]  /*1fd0*/  IMAD.MOV.U32 R4, RZ, RZ, R26 ;  /* 0x000000ffff047224 */ /* 0x000fce00078e001a */
.L_x_226:
[----:B------:R-:W-:Y:S05]  /*1fe0*/  BSYNC.RECONVERGENT B0 ;  /* 0x0000000000007941 */ /* 0x000fea0003800200 */
.L_x_224:
[----:B------:R-:W-:Y:S02]  /*1ff0*/  IMAD.MOV.U32 R6, RZ, RZ, R4 ;  /* 0x000000ffff067224 */ /* 0x000fe400078e0004 */
[----:B------:R-:W-:Y:S02]  /*2000*/  IMAD.MOV.U32 R7, RZ, RZ, R5 ;  /* 0x000000ffff077224 */ /* 0x000fe400078e0005 */
[----:B------:R-:W-:Y:S02]  /*2010*/  IMAD.MOV.U32 R4, RZ, RZ, R0 ;  /* 0x000000ffff047224 */ /* 0x000fe400078e0000 */
[----:B------:R-:W-:-:S04]  /*2020*/  IMAD.MOV.U32 R5, RZ, RZ, 0x0 ;  /* 0x00000000ff057424 */ /* 0x000fc800078e00ff */
[----:B------:R-:W-:Y:S05]  /*2030*/  RET.REL.NODEC R4 `(_Z10ptmKernel1PdS_S_S_S_jid) ;  /* 0xffffffdc04f07950 */ /* 0x000fea0003c3ffff */
.L_x_229:
        /* <DEDUP_REMOVED lines=12> */
.L_x_254:


//--------------------- .text._Z24nevyazkaGreaterEpsKernelPiPdjd --------------------------
	.section	.text._Z24nevyazkaGreaterEpsKernelPiPdjd,"ax",@progbits
	.align	128
        .global         _Z24nevyazkaGreaterEpsKernelPiPdjd
        .type           _Z24nevyazkaGreaterEpsKernelPiPdjd,@function
        .size           _Z24nevyazkaGreaterEpsKernelPiPdjd,(.L_x_258 - _Z24nevyazkaGreaterEpsKernelPiPdjd)
        .other          _Z24nevyazkaGreaterEpsKernelPiPdjd,@"STO_CUDA_ENTRY STV_DEFAULT"
_Z24nevyazkaGreaterEpsKernelPiPdjd:
.text._Z24nevyazkaGreaterEpsKernelPiPdjd:
[----:B------:R-:W0:Y:S08]  /*0000*/  LDC R1, c[0x0][0x37c] ;  /* 0x0000df00ff017b82 */ /* 0x000e300000000800 */
[----:B------:R-:W1:Y:S01]  /*0010*/  LDC.64 R6, c[0x0][0x380] ;  /* 0x0000e000ff067b82 */ /* 0x000e620000000a00 */
[----:B------:R-:W1:Y:S01]  /*0020*/  LDCU.64 UR36, c[0x0][0x358] ;  /* 0x00006b00ff2477ac */ /* 0x000e620008000a00 */
[----:B0-----:R-:W-:Y:S01]  /*0030*/  VIADD R1, R1, 0xffffffe8 ;  /* 0xffffffe801017836 */ /* 0x001fe20000000000 */
[----:B------:R-:W0:Y:S01]  /*0040*/  LDCU UR4, c[0x0][0x2f8] ;  /* 0x00005f00ff0477ac */ /* 0x000e220008000800 */
[----:B------:R-:W-:Y:S01]  /*0050*/  MOV R17, 0x0 ;  /* 0x0000000000117802 */ /* 0x000fe20000000f00 */
[----:B------:R-:W2:Y:S01]  /*0060*/  LDCU UR5, c[0x0][0x2fc] ;  /* 0x00005f80ff0577ac */ /* 0x000ea20008000800 */
[----:B------:R-:W3:Y:S01]  /*0070*/  LDCU.64 UR6, c[0x4][0x78] ;  /* 0x01000f00ff0677ac */ /* 0x000ee20008000a00 */
[----:B-1----:R1:W4:Y:S01]  /*0080*/  LDG.E R0, desc[UR36][R6.64] ;  /* 0x0000002406007981 */ /* 0x002322000c1e1900 */
[----:B------:R0:W4:Y:S02]  /*0090*/  LDC.64 R8, c[0x4][R17] ;  /* 0x0100000011087b82 */ /* 0x0001240000000a00 */
[----:B0-----:R-:W-:-:S05]  /*00a0*/  IADD3 R16, P0, PT, R1, UR4, RZ ;  /* 0x0000000401107c10 */ /* 0x001fca000ff1e0ff */
[----:B--2---:R-:W-:Y:S02]  /*00b0*/  IMAD.X R2, RZ, RZ, UR5, P0 ;  /* 0x00000005ff027e24 */ /* 0x004fe400080e06ff */
[----:B---3--:R-:W-:Y:S01]  /*00c0*/  IMAD.U32 R4, RZ, RZ, UR6 ;  /* 0x00000006ff047e24 */ /* 0x008fe2000f8e00ff */
[----:B-1----:R-:W-:Y:S01]  /*00d0*/  MOV R6, R16 ;  /* 0x0000001000067202 */ /* 0x002fe20000000f00 */
[----:B------:R-:W-:Y:S02]  /*00e0*/  IMAD.U32 R5, RZ, RZ, UR7 ;  /* 0x00000007ff057e24 */ /* 0x000fe4000f8e00ff */
[----:B------:R-:W-:Y:S01]  /*00f0*/  IMAD.MOV.U32 R7, RZ, RZ, R2 ;  /* 0x000000ffff077224 */ /* 0x000fe200078e0002 */
[----:B----4-:R0:W-:Y:S06]  /*0100*/  STL [R1], R0 ;  /* 0x0000000001007387 */ /* 0x0101ec0000100800 */
[----:B------:R-:W-:-:S07]  /*0110*/  LEPC R20, `(.L_x_230) ;  /* 0x000000001014794e */ /* 0x000fce0000000000 */
[----:B0-----:R-:W-:Y:S05]  /*0120*/  CALL.ABS.NOINC R8 ;  /* 0x0000000008007343 */ /* 0x001fea0003c00000 */
.L_x_230:
[----:B------:R-:W0:Y:S02]  /*0130*/  LDC.64 R8, c[0x0][0x380] ;  /* 0x0000e000ff087b82 */ /* 0x000e240000000a00 */
[----:B0-----:R-:W2:Y:S02]  /*0140*/  LDG.E R0, desc[UR36][R8.64] ;  /* 0x0000002408007981 */ /* 0x001ea4000c1e1900 */
[----:B--2---:R-:W-:-:S13]  /*0150*/  ISETP.GE.AND P0, PT, R0, 0x1, PT ;  /* 0x000000010000780c */ /* 0x004fda0003f06270 */
[----:B------:R-:W-:Y:S05]  /*0160*/  @!P0 BRA `(.L_x_231) ;  /* 0x0000000000288947 */ /* 0x000fea0003800000 */
[----:B------:R0:W-:Y:S01]  /*0170*/  STL [R1], R0 ;  /* 0x0000000001007387 */ /* 0x0001e20000100800 */
        /* <DEDUP_REMOVED lines=8> */
.L_x_232:
[----:B------:R-:W-:Y:S05]  /*0200*/  EXIT ;  /* 0x000000000000794d */ /* 0x000fea0003800000 */
.L_x_231:
[----:B------:R-:W0:Y:S01]  /*0210*/  S2R R4, SR_CTAID.Y ;  /* 0x0000000000047919 */ /* 0x000e220000002600 */
[----:B------:R-:W1:Y:S01]  /*0220*/  LDCU UR4, c[0x0][0x360] ;  /* 0x00006c00ff0477ac */ /* 0x000e620008000800 */
[----:B------:R-:W0:Y:S01]  /*0230*/  S2R R5, SR_TID.Y ;  /* 0x0000000000057919 */ /* 0x000e220000002200 */
[----:B------:R-:W0:Y:S01]  /*0240*/  LDCU UR5, c[0x0][0x364] ;  /* 0x00006c80ff0577ac */ /* 0x000e220008000800 */
[----:B------:R-:W1:Y:S01]  /*0250*/  S2R R3, SR_CTAID.X ;  /* 0x0000000000037919 */ /* 0x000e620000002500 */
[----:B------:R-:W1:Y:S01]  /*0260*/  S2R R6, SR_TID.X ;  /* 0x0000000000067919 */ /* 0x000e620000002100 */
[----:B0-----:R-:W-:Y:S02]  /*0270*/  IMAD R4, R4, UR5, R5 ;  /* 0x0000000504047c24 */ /* 0x001fe4000f8e0205 */
[----:B-1----:R-:W-:Y:S02]  /*0280*/  IMAD R3, R3, UR4, R6 ;  /* 0x0000000403037c24 */ /* 0x002fe4000f8e0206 */
[----:B------:R-:W-:-:S02]  /*0290*/  VIADD R6, R4, 0xfffffffb ;  /* 0xfffffffb04067836 */ /* 0x000fc40000000000 */
[----:B------:R-:W-:-:S03]  /*02a0*/  VIADD R5, R3, 0xfffffffc ;  /* 0xfffffffc03057836 */ /* 0x000fc60000000000 */
[----:B------:R-:W-:-:S04]  /*02b0*/  ISETP.GE.U32.AND P0, PT, R6, -0x4, PT ;  /* 0xfffffffc0600780c */ /* 0x000fc80003f06070 */
[----:B------:R-:W-:-:S13]  /*02c0*/  ISETP.LT.U32.OR P0, PT, R5, -0x3, !P0 ;  /* 0xfffffffd0500780c */ /* 0x000fda0004701470 */
[----:B------:R-:W-:Y:S05]  /*02d0*/  @P0 EXIT ;  /* 0x000000000000094d */ /* 0x000fea0003800000 */
[----:B------:R-:W0:Y:S01]  /*02e0*/  LDC.64 R6, c[0x0][0x388] ;  /* 0x0000e200ff067b82 */ /* 0x000e220000000a00 */
[----:B------:R-:W-:-:S07]  /*02f0*/  IMAD R3, R4, 0x5, R3 ;  /* 0x0000000504037824 */ /* 0x000fce00078e0203 */
[----:B------:R-:W1:Y:S01]  /*0300*/  LDC.64 R10, c[0x0][0x398] ;  /* 0x0000e600ff0a7b82 */ /* 0x000e620000000a00 */
[----:B0-----:R-:W-:-:S05]  /*0310*/  IMAD.WIDE.U32 R6, R3, 0x8, R6 ;  /* 0x0000000803067825 */ /* 0x001fca00078e0006 */
[----:B------:R-:W1:Y:S01]  /*0320*/  LDG.E.64 R12, desc[UR36][R6.64+0xf0] ;  /* 0x0000f024060c7981 */ /* 0x000e62000c1e1b00 */
[----:B------:R-:W-:Y:S01]  /*0330*/  ISETP.NE.AND P0, PT, R0, RZ, PT ;  /* 0x000000ff0000720c */ /* 0x000fe20003f05270 */
[----:B------:R-:W-:Y:S01]  /*0340*/  BSSY.RECONVERGENT B0, `(.L_x_233) ;  /* 0x000003c000007945 */ /* 0x000fe20003800200 */
[----:B------:R-:W-:Y:S02]  /*0350*/  IADD3 R5, P2, PT, R6, 0xf0, RZ ;  /* 0x000000f006057810 */ /* 0x000fe40007f5e0ff */
[----:B------:R-:W-:-:S09]  /*0360*/  IADD3 R4, P1, PT, R3, 0x1e, RZ ;  /* 0x0000001e03047810 */ /* 0x000fd20007f3e0ff */
[----:B-1----:R-:W-:Y:S01]  /*0370*/  DSETP.LEU.OR P0, PT, R12, R10, P0 ;  /* 0x0000000a0c00722a */ /* 0x002fe2000070b400 */
[----:B------:R-:W-:Y:S01]  /*0380*/  IADD3.X R13, PT, PT, RZ, RZ, RZ, P1, !PT ;  /* 0x000000ffff0d7210 */ /* 0x000fe20000ffe4ff */
[----:B------:R-:W-:-:S12]  /*0390*/  IMAD.X R12, RZ, RZ, R7, P2 ;  /* 0x000000ffff0c7224 */ /* 0x000fd800010e0607 */
[----:B------:R-:W-:Y:S05]  /*03a0*/  @!P0 BRA `(.L_x_234) ;  /* 0x0000000000d48947 */ /* 0x000fea0003800000 */
[----:B------:R-:W2:Y:S01]  /*03b0*/  LDG.E.64 R12, desc[UR36][R6.64+0x1e0] ;  /* 0x0001e024060c7981 */ /* 0x000ea2000c1e1b00 */
[----:B------:R-:W-:Y:S02]  /*03c0*/  ISETP.NE.AND P0, PT, R0, RZ, PT ;  /* 0x000000ff0000720c */ /* 0x000fe40003f05270 */
[----:B------:R-:W-:Y:S02]  /*03d0*/  IADD3 R4, P1, PT, R3, 0x3c, RZ ;  /* 0x0000003c03047810 */ /* 0x000fe40007f3e0ff */
[----:B------:R-:W-:Y:S01]  /*03e0*/  IADD3 R5, P2, PT, R6, 0x1e0, RZ ;  /* 0x000001e006057810 */ /* 0x000fe20007f5e0ff */
[----:B--2---:R-:W-:Y:S02]  /*03f0*/  DSETP.GT.AND P3, PT, R12, R10, PT ;  /* 0x0000000a0c00722a */ /* 0x004fe40003f64000 */
[----:B------:R-:W-:Y:S02]  /*0400*/  IMAD.X R13, RZ, RZ, RZ, P1 ;  /* 0x000000ffff0d7224 */ /* 0x000fe400008e06ff */
[----:B------:R-:W-:-:S10]  /*0410*/  IMAD.X R12, RZ, RZ, R7, P2 ;  /* 0x000000ffff0c7224 */ /* 0x000fd400010e0607 */
[----:B------:R-:W-:Y:S05]  /*0420*/  @!P0 BRA P3, `(.L_x_234) ;  /* 0x0000000000b48947 */ /* 0x000fea0001800000 */
[----:B------:R-:W2:Y:S01]  /*0430*/  LDG.E.64 R12, desc[UR36][R6.64+0x2d0] ;  /* 0x0002d024060c7981 */ /* 0x000ea2000c1e1b00 */
[----:B------:R-:W-:Y:S02]  /*0440*/  IADD3 R5, P2, PT, R6, 0x2d0, RZ ;  /* 0x000002d006057810 */ /* 0x000fe40007f5e0ff */
[----:B------:R-:W-:Y:S01]  /*0450*/  IADD3 R4, P1, PT, R3, 0x5a, RZ ;  /* 0x0000005a03047810 */ /* 0x000fe20007f3e0ff */
[----:B--2---:R-:W-:-:S03]  /*0460*/  DSETP.GT.AND P3, PT, R12, R10, PT ;  /* 0x0000000a0c00722a */ /* 0x004fc60003f64000 */
[----:B------:R-:W-:Y:S01]  /*0470*/  IADD3.X R13, PT, PT, RZ, RZ, RZ, P1, !PT ;  /* 0x000000ffff0d7210 */ /* 0x000fe20000ffe4ff */
[----:B------:R-:W-:-:S10]  /*0480*/  IMAD.X R12, RZ, RZ, R7, P2 ;  /* 0x000000ffff0c7224 */ /* 0x000fd400010e0607 */
[----:B------:R-:W-:Y:S05]  /*0490*/  @!P0 BRA P3, `(.L_x_234) ;  /* 0x0000000000988947 */ /* 0x000fea0001800000 */
[----:B------:R-:W2:Y:S01]  /*04a0*/  LDG.E.64 R12, desc[UR36][R6.64+0x3c0] ;  /* 0x0003c024060c7981 */ /* 0x000ea2000c1e1b00 */
        /* <DEDUP_REMOVED lines=28> */
[----:B------:R-:W-:Y:S01]  /*0670*/  IADD3 R0, P2, PT, R6, 0x780, RZ ;  /* 0x0000078006007810 */ /* 0x000fe20007f5e0ff */
[----:B--2---:R-:W-:Y:S01]  /*0680*/  DSETP.GT.AND P0, PT, R4, R10, !P0 ;  /* 0x0000000a0400722a */ /* 0x004fe20004704000 */
[----:B------:R-:W-:-:S03]  /*0690*/  IADD3 R4, P1, PT, R3, 0xf0, RZ ;  /* 0x000000f003047810 */ /* 0x000fc60007f3e0ff */
[----:B------:R-:W-:Y:S02]  /*06a0*/  IMAD.X R3, RZ, RZ, R7, P2 ;  /* 0x000000ffff037224 */ /* 0x000fe400010e0607 */
[----:B------:R-:W-:-:S08]  /*06b0*/  IMAD.X R5, RZ, RZ, RZ, P1 ;  /* 0x000000ffff057224 */ /* 0x000fd000008e06ff */
[----:B------:R-:W-:Y:S05]  /*06c0*/  @!P0 EXIT ;  /* 0x000000000000894d */ /* 0x000fea0003800000 */
[----:B------:R-:W-:Y:S01]  /*06d0*/  MOV R13, R5 ;  /* 0x00000005000d7202 */ /* 0x000fe20000000f00 */
[----:B------:R-:W-:Y:S02]  /*06e0*/  IMAD.MOV.U32 R5, RZ, RZ, R0 ;  /* 0x000000ffff057224 */ /* 0x000fe400078e0000 */
[----:B------:R-:W-:-:S07]  /*06f0*/  IMAD.MOV.U32 R12, RZ, RZ, R3 ;  /* 0x000000ffff0c7224 */ /* 0x000fce00078e0003 */
.L_x_234:
[----:B------:R-:W-:Y:S05]  /*0700*/  BSYNC.RECONVERGENT B0 ;  /* 0x0000000000007941 */ /* 0x000fea0003800200 */
.L_x_233:
[----:B------:R-:W-:Y:S01]  /*0710*/  IMAD.MOV.U32 R3, RZ, RZ, 0x1 ;  /* 0x00000001ff037424 */ /* 0x000fe200078e00ff */
[----:B------:R-:W-:Y:S01]  /*0720*/  MOV R10, R5 ;  /* 0x00000005000a7202 */ /* 0x000fe20000000f00 */
[----:B------:R-:W-:Y:S01]  /*0730*/  IMAD.MOV.U32 R11, RZ, RZ, R12 ;  /* 0x000000ffff0b7224 */ /* 0x000fe200078e000c */
[----:B------:R-:W0:Y:S02]  /*0740*/  LDCU.64 UR4, c[0x4][0x88] ;  /* 0x01001100ff0477ac */ /* 0x000e240008000a00 */
[----:B------:R-:W5:Y:S04]  /*0750*/  ATOMG.E.EXCH.STRONG.GPU PT, RZ, desc[UR36][R8.64], R3 ;  /* 0x8000000308ff79a8 */ /* 0x000f68000c1ef124 */
[----:B------:R-:W2:Y:S04]  /*0760*/  LDG.E.64 R10, desc[UR36][R10.64] ;  /* 0x000000240a0a7981 */ /* 0x000ea8000c1e1b00 */
[----:B------:R1:W3:Y:S01]  /*0770*/  LDG.E R0, desc[UR36][R8.64] ;  /* 0x0000002408007981 */ /* 0x0002e2000c1e1900 */
[----:B------:R-:W-:Y:S01]  /*0780*/  MOV R12, 0x0 ;  /* 0x00000000000c7802 */ /* 0x000fe20000000f00 */
[----:B------:R-:W-:Y:S01]  /*0790*/  IMAD.MOV.U32 R7, RZ, RZ, R2 ;  /* 0x000000ffff077224 */ /* 0x000fe200078e0002 */
[----:B------:R-:W-:Y:S01]  /*07a0*/  MOV R6, R16 ;  /* 0x0000001000067202 */ /* 0x000fe20000000f00 */
[----:B0-----:R-:W-:-:S02]  /*07b0*/  IMAD.U32 R5, RZ, RZ, UR5 ;  /* 0x00000005ff057e24 */ /* 0x001fc4000f8e00ff */
[----:B-1----:R-:W-:Y:S01]  /*07c0*/  IMAD.MOV.U32 R8, RZ, RZ, R4 ;  /* 0x000000ffff087224 */ /* 0x002fe200078e0004 */
[----:B------:R-:W-:Y:S01]  /*07d0*/  MOV R9, R13 ;  /* 0x0000000d00097202 */ /* 0x000fe20000000f00 */
[----:B------:R-:W-:Y:S01]  /*07e0*/  IMAD.U32 R4, RZ, RZ, UR4 ;  /* 0x00000004ff047e24 */ /* 0x000fe2000f8e00ff */
[----:B------:R-:W0:Y:S03]  /*07f0*/  LDC.64 R12, c[0x4][R12] ;  /* 0x010000000c0c7b82 */ /* 0x000e260000000a00 */
[----:B------:R1:W-:Y:S04]  /*0800*/  STL.64 [R1], R8 ;  /* 0x0000000801007387 */ /* 0x0003e80000100a00 */
[----:B--2---:R1:W-:Y:S04]  /*0810*/  STL.64 [R1+0x8], R10 ;  /* 0x0000080a01007387 */ /* 0x0043e80000100a00 */
[----:B0--3--:R1:W-:Y:S02]  /*0820*/  STL [R1+0x10], R0 ;  /* 0x0000100001007387 */ /* 0x0093e40000100800 */
[----:B------:R-:W-:-:S07]  /*0830*/  LEPC R20, `(.L_x_235) ;  /* 0x000000001014794e */ /* 0x000fce0000000000 */
[----:B-1---5:R-:W-:Y:S05]  /*0840*/  CALL.ABS.NOINC R12 ;  /* 0x000000000c007343 */ /* 0x022fea0003c00000 */
.L_x_235:
[----:B------:R-:W-:Y:S05]  /*0850*/  EXIT ;  /* 0x000000000000794d */ /* 0x000fea0003800000 */
.L_x_236:
        /* <DEDUP_REMOVED lines=10> */
.L_x_258:


//--------------------- .text._Z14nevyazkaKernelPdS_S_S_S_S_S_S_S_S_j --------------------------
	.section	.text._Z14nevyazkaKernelPdS_S_S_S_S_S_S_S_S_j,"ax",@progbits
	.align	128
        .global         _Z14nevyazkaKernelPdS_S_S_S_S_S_S_S_S_j
        .type           _Z14nevyazkaKernelPdS_S_S_S_S_S_S_S_S_j,@function
        .size           _Z14nevyazkaKernelPdS_S_S_S_S_S_S_S_S_j,(.L_x_259 - _Z14nevyazkaKernelPdS_S_S_S_S_S_S_S_S_j)
        .other          _Z14nevyazkaKernelPdS_S_S_S_S_S_S_S_S_j,@"STO_CUDA_ENTRY STV_DEFAULT"
_Z14nevyazkaKernelPdS_S_S_S_S_S_S_S_S_j:
.text._Z14nevyazkaKernelPdS_S_S_S_S_S_S_S_S_j:
        /* <DEDUP_REMOVED lines=9> */
[----:B------:R-:W3:Y:S01]  /*0090*/  LDCU UR4, c[0x0][0x2f8] ;  /* 0x00005f00ff0477ac */ /* 0x000ee20008000800 */
[----:B-1----:R-:W-:-:S04]  /*00a0*/  IMAD R0, R0, UR7, R3 ;  /* 0x0000000700007c24 */ /* 0x002fc8000f8e0203 */
[----:B------:R-:W-:Y:S02]  /*00b0*/  VIADD R3, R0, 0xfffffffb ;  /* 0xfffffffb00037836 */ /* 0x000fe40000000000 */
[----:B0-----:R-:W-:-:S03]  /*00c0*/  IMAD R23, R23, UR6, R2 ;  /* 0x0000000617177c24 */ /* 0x001fc6000f8e0202 */
[----:B------:R-:W-:Y:S01]  /*00d0*/  ISETP.GE.U32.AND P0, PT, R3, -0x4, PT ;  /* 0xfffffffc0300780c */ /* 0x000fe20003f06070 */
[----:B------:R-:W-:-:S05]  /*00e0*/  VIADD R2, R23, 0xfffffffc ;  /* 0xfffffffc17027836 */ /* 0x000fca0000000000 */
[----:B------:R-:W-:Y:S02]  /*00f0*/  ISETP.LT.U32.OR P0, PT, R2, -0x3, !P0 ;  /* 0xfffffffd0200780c */ /* 0x000fe40004701470 */
[----:B---3--:R-:W-:-:S05]  /*0100*/  IADD3 R2, P1, PT, R1, UR4, RZ ;  /* 0x0000000401027c10 */ /* 0x008fca000ff3e0ff */
[----:B--2---:R-:W-:-:S06]  /*0110*/  IMAD.X R16, RZ, RZ, UR5, P1 ;  /* 0x00000005ff107e24 */ /* 0x004fcc00088e06ff */
[----:B------:R-:W-:Y:S05]  /*0120*/  @P0 EXIT ;  /* 0x000000000000094d */ /* 0x000fea0003800000 */
[----:B------:R-:W0:Y:S01]  /*0130*/  LDCU.128 UR44, c[0x0][0x3b0] ;  /* 0x00007600ff2c77ac */ /* 0x000e220008000c00 */
[----:B------:R-:W-:Y:S01]  /*0140*/  IMAD R23, R0, 0x5, R23 ;  /* 0x0000000500177824 */ /* 0x000fe200078e0217 */
[----:B------:R-:W-:Y:S01]  /*0150*/  BSSY.RECONVERGENT B7, `(.L_x_237) ;  /* 0x0000098000077945 */ /* 0x000fe20003800200 */
[----:B------:R-:W-:Y:S01]  /*0160*/  IMAD.MOV.U32 R22, RZ, RZ, RZ ;  /* 0x000000ffff167224 */ /* 0x000fe200078e00ff */
[----:B------:R-:W1:Y:S01]  /*0170*/  LDCU.128 UR40, c[0x0][0x390] ;  /* 0x00007200ff2877ac */ /* 0x000e620008000c00 */
[----:B------:R-:W-:Y:S01]  /*0180*/  IMAD.WIDE.U32 R4, R23, 0x8, RZ ;  /* 0x0000000817047825 */ /* 0x000fe200078e00ff */
[----:B------:R-:W2:Y:S03]  /*0190*/  LDCU.64 UR48, c[0x0][0x3c0] ;  /* 0x00007800ff3077ac */ /* 0x000ea60008000a00 */
[----:B------:R-:W-:Y:S02]  /*01a0*/  IMAD.MOV.U32 R17, RZ, RZ, R4 ;  /* 0x000000ffff117224 */ /* 0x000fe400078e0004 */
[----:B------:R-:W-:Y:S01]  /*01b0*/  IMAD.MOV.U32 R18, RZ, RZ, R5 ;  /* 0x000000ffff127224 */ /* 0x000fe200078e0005 */
[----:B------:R-:W3:Y:S01]  /*01c0*/  LDCU.64 UR4, c[0x0][0x3a0] ;  /* 0x00007400ff0477ac */ /* 0x000ee20008000a00 */
[----:B------:R-:W-:Y:S01]  /*01d0*/  IMAD.MOV.U32 R19, RZ, RZ, RZ ;  /* 0x000000ffff137224 */ /* 0x000fe200078e00ff */
[----:B------:R-:W4:Y:S01]  /*01e0*/  LDCU.64 UR36, c[0x0][0x358] ;  /* 0x00006b00ff2477ac */ /* 0x000f220008000a00 */
[----:B0-----:R-:W-:-:S02]  /*01f0*/  UIADD3 UR38, UP0, UPT, UR46, 0xf0, URZ ;  /* 0x000000f02e267890 */ /* 0x001fc4000ff1e0ff */
[----:B------:R-:W-:Y:S02]  /*0200*/  UIADD3 UR39, UP1, UPT, UR44, 0xf0, URZ ;  /* 0x000000f02c277890 */ /* 0x000fe4000ff3e0ff */
[----:B-1----:R-:W-:Y:S02]  /*0210*/  UIADD3 UR44, UP2, UPT, UR40, 0x1e0, URZ ;  /* 0x000001e0282c7890 */ /* 0x002fe4000ff5e0ff */
[----:B------:R-:W-:Y:S02]  /*0220*/  UIADD3.X UR47, UPT, UPT, URZ, UR47, URZ, UP0, !UPT ;  /* 0x0000002fff2f7290 */ /* 0x000fe400087fe4ff */
[----:B------:R-:W-:Y:S02]  /*0230*/  UIADD3.X UR46, UPT, UPT, URZ, UR45, URZ, UP1, !UPT ;  /* 0x0000002dff2e7290 */ /* 0x000fe40008ffe4ff */
[----:B------:R-:W-:Y:S02]  /*0240*/  UIADD3 UR42, UP3, UPT, UR42, 0x1e0, URZ ;  /* 0x000001e02a2a7890 */ /* 0x000fe4000ff7e0ff */
[----:B--2---:R-:W-:-:S02]  /*0250*/  UIADD3 UR48, UP0, UPT, UR48, 0x1e0, URZ ;  /* 0x000001e030307890 */ /* 0x004fc4000ff1e0ff */
[----:B---3--:R-:W-:Y:S02]  /*0260*/  UIADD3 UR40, UP1, UPT, UR4, 0xf0, URZ ;  /* 0x000000f004287890 */ /* 0x008fe4000ff3e0ff */
[----:B------:R-:W-:Y:S02]  /*0270*/  UIADD3.X UR45, UPT, UPT, URZ, UR41, URZ, UP2, !UPT ;  /* 0x00000029ff2d7290 */ /* 0x000fe400097fe4ff */
[----:B------:R-:W-:Y:S01]  /*0280*/  UIADD3.X UR43, UPT, UPT, URZ, UR43, URZ, UP3, !UPT ;  /* 0x0000002bff2b7290 */ /* 0x000fe20009ffe4ff */
[----:B------:R-:W0:Y:S01]  /*0290*/  LDCU UR50, c[0x0][0x3d0] ;  /* 0x00007a00ff3277ac */ /* 0x000e220008000800 */
[----:B------:R-:W-:Y:S02]  /*02a0*/  UIADD3.X UR49, UPT, UPT, URZ, UR49, URZ, UP0, !UPT ;  /* 0x00000031ff317290 */ /* 0x000fe400087fe4ff */
[----:B----4-:R-:W-:-:S12]  /*02b0*/  UIADD3.X UR41, UPT, UPT, URZ, UR5, URZ, UP1, !UPT ;  /* 0x00000005ff297290 */ /* 0x010fd80008ffe4ff */
.L_x_241:
[----:B------:R-:W1:Y:S01]  /*02c0*/  LDC.64 R24, c[0x0][0x380] ;  /* 0x0000e000ff187b82 */ /* 0x000e620000000a00 */
[----:B0-----:R-:W-:Y:S01]  /*02d0*/  ISETP.GE.U32.AND P0, PT, R23, UR50, PT ;  /* 0x0000003217007c0c */ /* 0x001fe2000bf06070 */
[----:B------:R-:W-:Y:S06]  /*02e0*/  BSSY.RECONVERGENT B6, `(.L_x_238) ;  /* 0x0000077000067945 */ /* 0x000fec0003800200 */
[----:B------:R-:W0:Y:S01]  /*02f0*/  LDC.64 R26, c[0x0][0x388] ;  /* 0x0000e200ff1a7b82 */ /* 0x000e220000000a00 */
[----:B-1----:R-:W-:-:S05]  /*0300*/  IADD3 R24, P1, PT, R24, 0xf0, RZ ;  /* 0x000000f018187810 */ /* 0x002fca0007f3e0ff */
[----:B------:R-:W-:Y:S01]  /*0310*/  IMAD.X R25, RZ, RZ, R25, P1 ;  /* 0x000000ffff197224 */ /* 0x000fe200008e0619 */
[----:B0-----:R-:W-:-:S05]  /*0320*/  IADD3 R26, P2, PT, R26, 0x1e0, RZ ;  /* 0x000001e01a1a7810 */ /* 0x001fca0007f5e0ff */
[----:B------:R-:W-:Y:S01]  /*0330*/  IMAD.X R27, RZ, RZ, R27, P2 ;  /* 0x000000ffff1b7224 */ /* 0x000fe200010e061b */
[----:B------:R-:W-:Y:S07]  /*0340*/  @P0 BRA `(.L_x_239) ;  /* 0x0000000400c00947 */ /* 0x000fee0003800000 */
[----:B------:R-:W0:Y:S01]  /*0350*/  LDC.64 R30, c[0x0][0x3c8] ;  /* 0x0000f200ff1e7b82 */ /* 0x000e220000000a00 */
[C---:B------:R-:W-:Y:S01]  /*0360*/  IADD3 R12, P0, PT, R17.reuse, UR48, RZ ;  /* 0x00000030110c7c10 */ /* 0x040fe2000ff1e0ff */
[----:B------:R-:W1:Y:S01]  /*0370*/  LDCU.64 UR4, c[0x4][0x70] ;  /* 0x01000e00ff0477ac */ /* 0x000e620008000a00 */
[----:B------:R-:W-:Y:S02]  /*0380*/  IADD3 R6, P2, PT, R17, R26, RZ ;  /* 0x0000001a11067210 */ /* 0x000fe40007f5e0ff */
[----:B------:R-:W-:-:S03]  /*0390*/  IADD3.X R13, PT, PT, R18, UR49, RZ, P0, !PT ;  /* 0x00000031120d7c10 */ /* 0x000fc600087fe4ff */
[----:B------:R-:W-:-:S03]  /*03a0*/  IMAD.X R7, R18, 0x1, R27, P2 ;  /* 0x0000000112077824 */ /* 0x000fc600010e061b */
[----:B------:R-:W2:Y:S04]  /*03b0*/  LDG.E.64 R12, desc[UR36][R12.64+-0xf0] ;  /* 0xffff10240c0c7981 */ /* 0x000ea8000c1e1b00 */
[----:B------:R-:W2:Y:S01]  /*03c0*/  LDG.E.64 R6, desc[UR36][R6.64+-0xf0] ;  /* 0xffff102406067981 */ /* 0x000ea2000c1e1b00 */
[----:B0-----:R-:W-:-:S04]  /*03d0*/  IADD3 R30, P0, P1, R17, 0x2d0, R30 ;  /* 0x000002d0111e7810 */ /* 0x001fc8000791e01e */
[----:B------:R-:W-:Y:S02]  /*03e0*/  IADD3.X R31, PT, PT, R18, R31, RZ, P0, P1 ;  /* 0x0000001f121f7210 */ /* 0x000fe400007e24ff */
[----:B------:R-:W-:-:S03]  /*03f0*/  IADD3 R28, P0, PT, R17, UR42, RZ ;  /* 0x0000002a111c7c10 */ /* 0x000fc6000ff1e0ff */
[----:B------:R-:W2:Y:S01]  /*0400*/  LDG.E.64 R10, desc[UR36][R30.64+-0x1e0] ;  /* 0xfffe20241e0a7981 */ /* 0x000ea2000c1e1b00 */
[----:B------:R-:W-:-:S03]  /*0410*/  IADD3.X R29, PT, PT, R18, UR43, RZ, P0, !PT ;  /* 0x0000002b121d7c10 */ /* 0x000fc600087fe4ff */
[----:B------:R-:W3:Y:S04]  /*0420*/  LDG.E.64 R8, desc[UR36][R30.64+-0x1e8] ;  /* 0xfffe18241e087981 */ /* 0x000ee8000c1e1b00 */
[----:B------:R0:W3:Y:S01]  /*0430*/  LDG.E.64 R4, desc[UR36][R28.64+-0xf0] ;  /* 0xffff10241c047981 */ /* 0x0000e2000c1e1b00 */
[----:B------:R-:W-:-:S04]  /*0440*/  IADD3 R14, P0, PT, R17, UR44, RZ ;  /* 0x0000002c110e7c10 */ /* 0x000fc8000ff1e0ff */
[C---:B------:R-:W-:Y:S02]  /*0450*/  IADD3.X R15, PT, PT, R18.reuse, UR45, RZ, P0, !PT ;  /* 0x0000002d120f7c10 */ /* 0x040fe400087fe4ff */
[----:B------:R-:W-:Y:S01]  /*0460*/  IADD3 R20, P0, PT, R17, UR40, RZ ;  /* 0x0000002811147c10 */ /* 0x000fe2000ff1e0ff */
[----:B0-----:R-:W0:Y:S03]  /*0470*/  LDC.64 R28, c[0x0][0x3a8] ;  /* 0x0000ea00ff1c7b82 */ /* 0x001e260000000a00 */
[----:B------:R-:W4:Y:S01]  /*0480*/  LDG.E.64 R14, desc[UR36][R14.64+-0xf0] ;  /* 0xffff10240e0e7981 */ /* 0x000f22000c1e1b00 */
[----:B------:R-:W-:Y:S01]  /*0490*/  IADD3.X R21, PT, PT, R18, UR41, RZ, P0, !PT ;  /* 0x0000002912157c10 */ /* 0x000fe200087fe4ff */
[----:B--2---:R-:W-:Y:S02]  /*04a0*/  DFMA R10, -R6, R10, R12 ;  /* 0x0000000a060a722b */ /* 0x004fe4000000010c */
[----:B------:R-:W4:Y:S04]  /*04b0*/  LDG.E.64 R12, desc[UR36][R30.64+-0x1d8] ;  /* 0xfffe28241e0c7981 */ /* 0x000f28000c1e1b00 */
[----:B------:R-:W2:Y:S01]  /*04c0*/  LDG.E.64 R6, desc[UR36][R30.64+-0x1b8] ;  /* 0xfffe48241e067981 */ /* 0x000ea2000c1e1b00 */
[----:B---3--:R-:W-:-:S03]  /*04d0*/  DMUL R8, R4, R8 ;  /* 0x0000000804087228 */ /* 0x008fc60000000000 */
[----:B------:R-:W2:Y:S01]  /*04e0*/  LDG.E.64 R4, desc[UR36][R20.64] ;  /* 0x0000002414047981 */ /* 0x000ea2000c1e1b00 */
[----:B0-----:R-:W-:-:S04]  /*04f0*/  IADD3 R28, P0, P1, R17, 0xf0, R28 ;  /* 0x000000f0111c7810 */ /* 0x001fc8000791e01c */
[----:B------:R-:W-:Y:S01]  /*0500*/  IADD3.X R29, PT, PT, R18, R29, RZ, P0, P1 ;  /* 0x0000001d121d7210 */ /* 0x000fe200007e24ff */
[----:B----4-:R-:W-:Y:S01]  /*0510*/  DFMA R8, R14, R12, R8 ;  /* 0x0000000c0e08722b */ /* 0x010fe20000000008 */
[----:B------:R-:W3:Y:S07]  /*0520*/  LDG.E.64 R14, desc[UR36][R30.64+-0x208] ;  /* 0xfffdf8241e0e7981 */ /* 0x000eee000c1e1b00 */
[----:B--2---:R-:W-:Y:S01]  /*0530*/  DFMA R6, R4, R6, R8 ;  /* 0x000000060406722b */ /* 0x004fe20000000008 */
[----:B------:R-:W3:Y:S01]  /*0540*/  LDG.E.64 R4, desc[UR36][R28.64] ;  /* 0x000000241c047981 */ /* 0x000ee2000c1e1b00 */
[----:B------:R-:W-:-:S03]  /*0550*/  IADD3 R12, P0, PT, R17, UR39, RZ ;  /* 0x00000027110c7c10 */ /* 0x000fc6000ff1e0ff */
[----:B------:R-:W2:Y:S01]  /*0560*/  LDG.E.64 R8, desc[UR36][R30.64+-0xf0] ;  /* 0xffff10241e087981 */ /* 0x000ea2000c1e1b00 */
[----:B------:R-:W-:-:S06]  /*0570*/  IADD3.X R13, PT, PT, R18, UR46, RZ, P0, !PT ;  /* 0x0000002e120d7c10 */ /* 0x000fcc00087fe4ff */
[----:B------:R-:W2:Y:S01]  /*0580*/  LDG.E.64 R12, desc[UR36][R12.64] ;  /* 0x000000240c0c7981 */ /* 0x000ea2000c1e1b00 */
[----:B---3--:R-:W-:Y:S01]  /*0590*/  DFMA R14, R4, R14, R6 ;  /* 0x0000000e040e722b */ /* 0x008fe20000000006 */
[----:B------:R-:W-:Y:S02]  /*05a0*/  IADD3 R6, P0, PT, R17, UR38, RZ ;  /* 0x0000002611067c10 */ /* 0x000fe4000ff1e0ff */
[----:B------:R-:W3:Y:S02]  /*05b0*/  LDG.E.64 R4, desc[UR36][R30.64+-0x2d0] ;  /* 0xfffd30241e047981 */ /* 0x000ee4000c1e1b00 */
[----:B------:R-:W-:-:S06]  /*05c0*/  IADD3.X R7, PT, PT, R18, UR47, RZ, P0, !PT ;  /* 0x0000002f12077c10 */ /* 0x000fcc00087fe4ff */
[----:B------:R-:W3:Y:S01]  /*05d0*/  LDG.E.64 R6, desc[UR36][R6.64] ;  /* 0x0000002406067981 */ /* 0x000ee2000c1e1b00 */
[----:B--2---:R-:W-:Y:S01]  /*05e0*/  DFMA R8, R12, R8, R14 ;  /* 0x000000080c08722b */ /* 0x004fe2000000000e */
[----:B------:R-:W-:-:S04]  /*05f0*/  IADD3 R0, P1, P2, R23, 0x1e, R22 ;  /* 0x0000001e17007810 */ /* 0x000fc80007a3e016 */
[----:B------:R-:W-:Y:S02]  /*0600*/  IADD3.X R3, PT, PT, RZ, RZ, R19, P1, P2 ;  /* 0x000000ffff037210 */ /* 0x000fe40000fe4413 */
[----:B------:R-:W-:-:S06]  /*0610*/  MOV R12, 0x0 ;  /* 0x00000000000c7802 */ /* 0x000fcc0000000f00 */
[----:B------:R-:W0:Y:S01]  /*0620*/  LDC.64 R12, c[0x4][R12] ;  /* 0x010000000c0c7b82 */ /* 0x000e220000000a00 */
[----:B---3--:R-:W-:Y:S01]  /*0630*/  DFMA R4, R6, R4, R8 ;  /* 0x000000040604722b */ /* 0x008fe20000000008 */
[----:B------:R-:W-:-:S07]  /*0640*/  IADD3 R8, P0, PT, R17, R24, RZ ;  /* 0x0000001811087210 */ /* 0x000fce0007f1e0ff */
[----:B------:R-:W-:Y:S01]  /*0650*/  DADD R10, R10, R4 ;  /* 0x000000000a0a7229 */ /* 0x000fe20000000004 */
[----:B------:R-:W-:-:S06]  /*0660*/  IMAD.X R9, R18, 0x1, R25, P0 ;  /* 0x0000000112097824 */ /* 0x000fcc00000e0619 */
[----:B------:R2:W-:Y:S02]  /*0670*/  STG.E.64 desc[UR36][R8.64], R10 ;  /* 0x0000000a08007986 */ /* 0x0005e4000c101b24 */
[----:B--2---:R-:W-:Y:S02]  /*0680*/  IMAD.MOV.U32 R8, RZ, RZ, R0 ;  /* 0x000000ffff087224 */ /* 0x004fe400078e0000 */
[----:B------:R-:W-:-:S05]  /*0690*/  IMAD.MOV.U32 R9, RZ, RZ, R3 ;  /* 0x000000ffff097224 */ /* 0x000fca00078e0003 */
[----:B------:R2:W-:Y:S01]  /*06a0*/  STL.128 [R1], R8 ;  /* 0x0000000801007387 */ /* 0x0005e20000100c00 */
[----:B-1----:R-:W-:Y:S02]  /*06b0*/  IMAD.U32 R4, RZ, RZ, UR4 ;  /* 0x00000004ff047e24 */ /* 0x002fe4000f8e00ff */
[----:B------:R-:W-:Y:S02]  /*06c0*/  IMAD.U32 R5, RZ, RZ, UR5 ;  /* 0x00000005ff057e24 */ /* 0x000fe4000f8e00ff */
[----:B------:R-:W-:Y:S02]  /*06d0*/  IMAD.MOV.U32 R6, RZ, RZ, R2 ;  /* 0x000000ffff067224 */ /* 0x000fe400078e0002 */
[----:B0-----:R-:W-:-:S07]  /*06e0*/  IMAD.MOV.U32 R7, RZ, RZ, R16 ;  /* 0x000000ffff077224 */ /* 0x001fce00078e0010 */
[----:B------:R-:W-:-:S07]  /*06f0*/  LEPC R20, `(.L_x_240) ;  /* 0x000000001014794e */ /* 0x000fce0000000000 */
[----:B--2---:R-:W-:Y:S05]  /*0700*/  CALL.ABS.NOINC R12 ;  /* 0x000000000c007343 */ /* 0x004fea0003c00000 */
.L_x_240:
[C---:B------:R-:W-:Y:S01]  /*0710*/  IADD3 R14, P0, PT, R17.reuse, UR42, RZ ;  /* 0x0000002a110e7c10 */ /* 0x040fe2000ff1e0ff */
[----:B------:R-:W2:Y:S04]  /*0720*/  LDG.E.64 R8, desc[UR36][R30.64+-0xf8] ;  /* 0xffff08241e087981 */ /* 0x000ea8000c1e1b00 */
[----:B------:R-:W3:Y:S01]  /*0730*/  LDG.E.64 R10, desc[UR36][R30.64+-0xe8] ;  /* 0xffff18241e0a7981 */ /* 0x000ee2000c1e1b00 */
[C---:B------:R-:W-:Y:S01]  /*0740*/  IADD3.X R15, PT, PT, R18.reuse, UR43, RZ, P0, !PT ;  /* 0x0000002b120f7c10 */ /* 0x040fe200087fe4ff */
[----:B------:R-:W0:Y:S01]  /*0750*/  LDCU.64 UR4, c[0x4][0x70] ;  /* 0x01000e00ff0477ac */ /* 0x000e220008000a00 */
[----:B------:R-:W-:Y:S01]  /*0760*/  IADD3 R12, P0, PT, R17, UR44, RZ ;  /* 0x0000002c110c7c10 */ /* 0x000fe2000ff1e0ff */
[----:B------:R-:W4:Y:S04]  /*0770*/  LDG.E.64 R28, desc[UR36][R28.64+0xf0] ;  /* 0x0000f0241c1c7981 */ /* 0x000f28000c1e1b00 */
[----:B------:R-:W2:Y:S01]  /*0780*/  LDG.E.64 R4, desc[UR36][R14.64] ;  /* 0x000000240e047981 */ /* 0x000ea2000c1e1b00 */
[----:B------:R-:W-:-:S02]  /*0790*/  IADD3.X R13, PT, PT, R18, UR45, RZ, P0, !PT ;  /* 0x0000002d120d7c10 */ /* 0x000fc400087fe4ff */
[C---:B------:R-:W-:Y:S01]  /*07a0*/  IADD3 R26, P1, PT, R17.reuse, R26, RZ ;  /* 0x0000001a111a7210 */ /* 0x040fe20007f3e0ff */
[----:B------:R-:W5:Y:S04]  /*07b0*/  LDG.E.64 R20, desc[UR36][R30.64+-0x1e0] ;  /* 0xfffe20241e147981 */ /* 0x000f68000c1e1b00 */
[----:B------:R-:W3:Y:S01]  /*07c0*/  LDG.E.64 R12, desc[UR36][R12.64] ;  /* 0x000000240c0c7981 */ /* 0x000ee2000c1e1b00 */
[----:B------:R-:W-:-:S03]  /*07d0*/  IADD3 R6, P0, PT, R17, UR40, RZ ;  /* 0x0000002811067c10 */ /* 0x000fc6000ff1e0ff */
[----:B------:R-:W5:Y:S01]  /*07e0*/  LDG.E.64 R14, desc[UR36][R30.64+-0xf0] ;  /* 0xffff10241e0e7981 */ /* 0x000f62000c1e1b00 */
[----:B------:R-:W-:-:S06]  /*07f0*/  IADD3.X R7, PT, PT, R18, UR41, RZ, P0, !PT ;  /* 0x0000002912077c10 */ /* 0x000fcc00087fe4ff */
[----:B------:R-:W4:Y:S01]  /*0800*/  LDG.E.64 R6, desc[UR36][R6.64+0xf0] ;  /* 0x0000f02406067981 */ /* 0x000f22000c1e1b00 */
[----:B--2---:R-:W-:-:S03]  /*0810*/  DMUL R8, R4, R8 ;  /* 0x0000000804087228 */ /* 0x004fc60000000000 */
[----:B------:R-:W4:Y:S05]  /*0820*/  LDG.E.64 R4, desc[UR36][R30.64+-0xc8] ;  /* 0xffff38241e047981 */ /* 0x000f2a000c1e1b00 */
[----:B---3--:R-:W-:Y:S01]  /*0830*/  DFMA R8, R12, R10, R8 ;  /* 0x0000000a0c08722b */ /* 0x008fe20000000008 */
[----:B------:R-:W2:Y:S01]  /*0840*/  LDG.E.64 R10, desc[UR36][R30.64+-0x118] ;  /* 0xfffee8241e0a7981 */ /* 0x000ea2000c1e1b00 */
[----:B------:R-:W-:Y:S01]  /*0850*/  IADD3 R12, P0, PT, R17, UR48, RZ ;  /* 0x00000030110c7c10 */ /* 0x000fe2000ff1e0ff */
[----:B------:R-:W-:-:S03]  /*0860*/  IMAD.X R27, R18, 0x1, R27, P1 ;  /* 0x00000001121b7824 */ /* 0x000fc600008e061b */
[----:B------:R-:W-:-:S03]  /*0870*/  IADD3.X R13, PT, PT, R18, UR49, RZ, P0, !PT ;  /* 0x00000031120d7c10 */ /* 0x000fc600087fe4ff */
[----:B------:R-:W5:Y:S04]  /*0880*/  LDG.E.64 R26, desc[UR36][R26.64] ;  /* 0x000000241a1a7981 */ /* 0x000f68000c1e1b00 */
[----:B------:R-:W5:Y:S01]  /*0890*/  LDG.E.64 R12, desc[UR36][R12.64] ;  /* 0x000000240c0c7981 */ /* 0x000f62000c1e1b00 */
[----:B----4-:R-:W-:Y:S01]  /*08a0*/  DFMA R8, R6, R4, R8 ;  /* 0x000000040608722b */ /* 0x010fe20000000008 */
[----:B------:R-:W-:Y:S02]  /*08b0*/  IADD3 R4, P2, PT, R17, UR39, RZ ;  /* 0x0000002711047c10 */ /* 0x000fe4000ff5e0ff */
[----:B------:R-:W3:Y:S02]  /*08c0*/  LDG.E.64 R6, desc[UR36][R30.64] ;  /* 0x000000241e067981 */ /* 0x000ee4000c1e1b00 */
[----:B------:R-:W-:-:S03]  /*08d0*/  IADD3.X R5, PT, PT, R18, UR46, RZ, P2, !PT ;  /* 0x0000002e12057c10 */ /* 0x000fc600097fe4ff */
[----:B--2---:R-:W-:Y:S01]  /*08e0*/  DFMA R10, R28, R10, R8 ;  /* 0x0000000a1c0a722b */ /* 0x004fe20000000008 */
[----:B------:R-:W-:Y:S02]  /*08f0*/  IADD3 R8, P3, PT, R17, UR38, RZ ;  /* 0x0000002611087c10 */ /* 0x000fe4000ff7e0ff */
[----:B------:R-:W3:Y:S02]  /*0900*/  LDG.E.64 R4, desc[UR36][R4.64+0xf0] ;  /* 0x0000f02404047981 */ /* 0x000ee4000c1e1b00 */
[----:B------:R-:W-:-:S06]  /*0910*/  IADD3.X R9, PT, PT, R18, UR47, RZ, P3, !PT ;  /* 0x0000002f12097c10 */ /* 0x000fcc0009ffe4ff */
[----:B------:R-:W2:Y:S01]  /*0920*/  LDG.E.64 R8, desc[UR36][R8.64+0xf0] ;  /* 0x0000f02408087981 */ /* 0x000ea2000c1e1b00 */
[----:B------:R-:W-:Y:S02]  /*0930*/  IADD3 R24, P2, PT, R17, R24, RZ ;  /* 0x0000001811187210 */ /* 0x000fe40007f5e0ff */
[----:B------:R-:W-:-:S03]  /*0940*/  MOV R0, 0x0 ;  /* 0x0000000000007802 */ /* 0x000fc60000000f00 */
[----:B------:R-:W-:Y:S01]  /*0950*/  IMAD.X R25, R18, 0x1, R25, P2 ;  /* 0x0000000112197824 */ /* 0x000fe200010e0619 */
[----:B---3--:R-:W-:Y:S02]  /*0960*/  DFMA R6, R4, R6, R10 ;  /* 0x000000060406722b */ /* 0x008fe4000000000a */
[----:B-----5:R-:W-:-:S06]  /*0970*/  DFMA R10, -R26, R14, R12 ;  /* 0x0000000e1a0a722b */ /* 0x020fcc000000010c */
[----:B--2---:R-:W-:Y:S01]  /*0980*/  DFMA R6, R8, R20, R6 ;  /* 0x000000140806722b */ /* 0x004fe20000000006 */
[----:B------:R-:W-:-:S04]  /*0990*/  IADD3 R8, P0, P1, R23, 0x3c, R22 ;  /* 0x0000003c17087810 */ /* 0x000fc8000791e016 */
[----:B------:R-:W-:-:S03]  /*09a0*/  IADD3.X R9, PT, PT, RZ, RZ, R19, P0, P1 ;  /* 0x000000ffff097210 */ /* 0x000fc600007e2413 */
[----:B------:R-:W-:Y:S01]  /*09b0*/  DADD R10, R10, R6 ;  /* 0x000000000a0a7229 */ /* 0x000fe20000000006 */
[----:B------:R1:W2:Y:S06]  /*09c0*/  LDC.64 R12, c[0x4][R0] ;  /* 0x01000000000c7b82 */ /* 0x0002ac0000000a00 */
[----:B------:R1:W-:Y:S04]  /*09d0*/  STG.E.64 desc[UR36][R24.64+0xf0], R10 ;  /* 0x0000f00a18007986 */ /* 0x0003e8000c101b24 */
[----:B------:R1:W-:Y:S01]  /*09e0*/  STL.128 [R1], R8 ;  /* 0x0000000801007387 */ /* 0x0003e20000100c00 */
[----:B0-----:R-:W-:-:S02]  /*09f0*/  IMAD.U32 R4, RZ, RZ, UR4 ;  /* 0x00000004ff047e24 */ /* 0x001fc4000f8e00ff */
[----:B------:R-:W-:Y:S02]  /*0a00*/  IMAD.U32 R5, RZ, RZ, UR5 ;  /* 0x00000005ff057e24 */ /* 0x000fe4000f8e00ff */
[----:B------:R-:W-:Y:S02]  /*0a10*/  IMAD.MOV.U32 R6, RZ, RZ, R2 ;  /* 0x000000ffff067224 */ /* 0x000fe400078e0002 */
[----:B------:R-:W-:-:S07]  /*0a20*/  IMAD.MOV.U32 R7, RZ, RZ, R16 ;  /* 0x000000ffff077224 */ /* 0x000fce00078e0010 */
[----:B------:R-:W-:-:S07]  /*0a30*/  LEPC R20, `(.L_x_239) ;  /* 0x000000001014794e */ /* 0x000fce0000000000 */
[----:B-12---:R-:W-:Y:S05]  /*0a40*/  CALL.ABS.NOINC R12 ;  /* 0x000000000c007343 */ /* 0x006fea0003c00000 */
.L_x_239:
[----:B------:R-:W-:Y:S05]  /*0a50*/  BSYNC.RECONVERGENT B6 ;  /* 0x0000000000067941 */ /* 0x000fea0003800200 */
.L_x_238:
[----:B------:R-:W-:Y:S02]  /*0a60*/  IADD3 R22, P0, PT, R22, 0x3c, RZ ;  /* 0x0000003c16167810 */ /* 0x000fe40007f1e0ff */
[----:B------:R-:W-:-:S03]  /*0a70*/  IADD3 R17, P1, PT, R17, 0x1e0, RZ ;  /* 0x000001e011117810 */ /* 0x000fc60007f3e0ff */
[----:B------:R-:W-:Y:S01]  /*0a80*/  IMAD.X R19, RZ, RZ, R19, P0 ;  /* 0x000000ffff137224 */ /* 0x000fe200000e0613 */
[----:B------:R-:W-:Y:S01]  /*0a90*/  ISETP.NE.U32.AND P0, PT, R22, 0xf0, PT ;  /* 0x000000f01600780c */ /* 0x000fe20003f05070 */
[----:B------:R-:W-:-:S03]  /*0aa0*/  IMAD.X R18, RZ, RZ, R18, P1 ;  /* 0x000000ffff127224 */ /* 0x000fc600008e0612 */
[----:B------:R-:W-:-:S13]  /*0ab0*/  ISETP.NE.AND.EX P0, PT, R19, RZ, PT, P0 ;  /* 0x000000ff1300720c */ /* 0x000fda0003f05300 */
[----:B------:R-:W-:Y:S05]  /*0ac0*/  @P0 BRA `(.L_x_241) ;  /* 0xfffffff400fc0947 */ /* 0x000fea000383ffff */
[----:B------:R-:W-:Y:S05]  /*0ad0*/  BSYNC.RECONVERGENT B7 ;  /* 0x0000000000077941 */ /* 0x000fea0003800200 */
.L_x_237:
[----:B------:R-:W-:Y:S05]  /*0ae0*/  EXIT ;  /* 0x000000000000794d */ /* 0x000fea0003800000 */
.L_x_242:
        /* <DEDUP_REMOVED lines=9> */
.L_x_259:


//--------------------- .text._Z21initVectorInGpuKernelPij --------------------------
	.section	.text._Z21initVectorInGpuKernelPij,"ax",@progbits
	.align	128
        .global         _Z21initVectorInGpuKernelPij
        .type           _Z21initVectorInGpuKernelPij,@function
        .size           _Z21initVectorInGpuKernelPij,(.L_x_260 - _Z21initVectorInGpuKernelPij)
        .other          _Z21initVectorInGpuKernelPij,@"STO_CUDA_ENTRY STV_DEFAULT"
_Z21initVectorInGpuKernelPij:
.text._Z21initVectorInGpuKernelPij:
[----:B------:R-:W0:Y:S01]  /*0000*/  LDC R1, c[0x0][0x37c] ;  /* 0x0000df00ff017b82 */ /* 0x000e220000000800 */
[----:B------:R-:W1:Y:S01]  /*0010*/  S2R R31, SR_CTAID.Y ;  /* 0x00000000001f7919 */ /* 0x000e620000002600 */
[----:B------:R-:W2:Y:S06]  /*0020*/  LDCU UR5, c[0x0][0x2fc] ;  /* 0x00005f80ff0577ac */ /* 0x000eac0008000800 */
[----:B------:R-:W3:Y:S01]  /*0030*/  LDC R26, c[0x0][0x360] ;  /* 0x0000d800ff1a7b82 */ /* 0x000ee20000000800 */
[----:B0-----:R-:W-:Y:S01]  /*0040*/  VIADD R1, R1, 0xffffffe8 ;  /* 0xffffffe801017836 */ /* 0x001fe20000000000 */
[----:B------:R-:W1:Y:S01]  /*0050*/  S2R R29, SR_TID.Y ;  /* 0x00000000001d7919 */ /* 0x000e620000002200 */
[----:B------:R-:W0:Y:S01]  /*0060*/  LDCU UR4, c[0x0][0x2f8] ;  /* 0x00005f00ff0477ac */ /* 0x000e220008000800 */
[----:B------:R-:W3:Y:S04]  /*0070*/  S2R R30, SR_CTAID.X ;  /* 0x00000000001e7919 */ /* 0x000ee80000002500 */
[----:B------:R-:W1:Y:S01]  /*0080*/  LDC R27, c[0x0][0x364] ;  /* 0x0000d900ff1b7b82 */ /* 0x000e620000000800 */
[----:B------:R-:W3:Y:S01]  /*0090*/  S2R R28, SR_TID.X ;  /* 0x00000000001c7919 */ /* 0x000ee20000002100 */
[----:B------:R-:W4:Y:S06]  /*00a0*/  S2R R33, SR_TID.Z ;  /* 0x0000000000217919 */ /* 0x000f2c0000002300 */
[----:B------:R-:W4:Y:S01]  /*00b0*/  S2UR UR6, SR_CTAID.Z ;  /* 0x00000000000679c3 */ /* 0x000f220000002700 */
[----:B0-----:R-:W-:-:S07]  /*00c0*/  IADD3 R32, P1, PT, R1, UR4, RZ ;  /* 0x0000000401207c10 */ /* 0x001fce000ff3e0ff */
[----:B------:R-:W4:Y:S01]  /*00d0*/  LDC R34, c[0x0][0x368] ;  /* 0x0000da00ff227b82 */ /* 0x000f220000000800 */
[----:B--2---:R-:W-:Y:S02]  /*00e0*/  IMAD.X R2, RZ, RZ, UR5, P1 ;  /* 0x00000005ff027e24 */ /* 0x004fe400088e06ff */
[----:B-1----:R-:W-:-:S05]  /*00f0*/  IMAD R22, R27, R31, R29 ;  /* 0x0000001f1b167224 */ /* 0x002fca00078e021d */
[----:B------:R-:W-:Y:S01]  /*0100*/  ISETP.GT.U32.AND P0, PT, R22, 0x5, PT ;  /* 0x000000051600780c */ /* 0x000fe20003f04070 */
[----:B---3--:R-:W-:-:S05]  /*0110*/  IMAD R24, R26, R30, R28 ;  /* 0x0000001e1a187224 */ /* 0x008fca00078e021c */
[----:B------:R-:W-:Y:S01]  /*0120*/  ISETP.GT.U32.OR P0, PT, R24, 0x4, P0 ;  /* 0x000000041800780c */ /* 0x000fe20000704470 */
[----:B----4-:R-:W-:-:S05]  /*0130*/  IMAD R18, R34, UR6, R33 ;  /* 0x0000000622127c24 */ /* 0x010fca000f8e0221 */
[----:B------:R-:W-:-:S13]  /*0140*/  ISETP.GT.U32.OR P0, PT, R18, 0x9, P0 ;  /* 0x000000091200780c */ /* 0x000fda0000704470 */
[----:B------:R-:W-:Y:S05]  /*0150*/  @P0 EXIT ;  /* 0x000000000000094d */ /* 0x000fea0003800000 */
[----:B------:R-:W-:Y:S01]  /*0160*/  LOP3.LUT R0, R33, R28, R29, 0xfe, !PT ;  /* 0x0000001c21007212 */ /* 0x000fe200078efe1d */
[----:B------:R-:W-:Y:S01]  /*0170*/  IMAD.MOV.U32 R25, RZ, RZ, RZ ;  /* 0x000000ffff197224 */ /* 0x000fe200078e00ff */
[----:B------:R-:W-:Y:S01]  /*0180*/  UMOV UR4, URZ ;  /* 0x000000ff00047c82 */ /* 0x000fe20008000000 */
[----:B------:R-:W-:Y:S01]  /*0190*/  BSSY.RECONVERGENT B6, `(.L_x_243) ;  /* 0x000004e000067945 */ /* 0x000fe20003800200 */
[----:B------:R-:W-:Y:S01]  /*01a0*/  LOP3.LUT R0, R31, R0, R30, 0xfe, !PT ;  /* 0x000000001f007212 */ /* 0x000fe200078efe1e */
[----:B------:R-:W-:-:S03]  /*01b0*/  IMAD.WIDE.U32 R4, R22, 0x5, R24 ;  /* 0x0000000516047825 */ /* 0x000fc600078e0018 */
[----:B------:R-:W-:Y:S01]  /*01c0*/  LOP3.LUT P0, RZ, R0, UR6, RZ, 0xfc, !PT ;  /* 0x0000000600ff7c12 */ /* 0x000fe2000f80fcff */
[----:B------:R-:W-:Y:S01]  /*01d0*/  IMAD.MOV.U32 R23, RZ, RZ, RZ ;  /* 0x000000ffff177224 */ /* 0x000fe200078e00ff */
[----:B------:R-:W-:Y:S01]  /*01e0*/  IADD3 R5, PT, PT, R5, UR4, RZ ;  /* 0x0000000405057c10 */ /* 0x000fe2000fffe0ff */
[----:B------:R-:W-:Y:S02]  /*01f0*/  IMAD.MOV.U32 R19, RZ, RZ, RZ ;  /* 0x000000ffff137224 */ /* 0x000fe400078e00ff */
[----:B------:R-:W-:-:S08]  /*0200*/  IMAD.WIDE.U32 R16, R18, 0x1e, R4 ;  /* 0x0000001e12107825 */ /* 0x000fd000078e0004 */
[----:B------:R-:W-:Y:S05]  /*0210*/  @P0 BRA `(.L_x_244) ;  /* 0x0000000400140947 */ /* 0x000fea0003800000 */
[----:B------:R-:W-:Y:S01]  /*0220*/  MOV R8, 0x0 ;  /* 0x0000000000087802 */ /* 0x000fe20000000f00 */
[----:B------:R-:W0:Y:S01]  /*0230*/  LDCU.64 UR4, c[0x4][0x38] ;  /* 0x01000700ff0477ac */ /* 0x000e220008000a00 */
[----:B------:R-:W-:-:S04]  /*0240*/  CS2R R6, SRZ ;  /* 0x0000000000067805 */ /* 0x000fc8000001ff00 */
[----:B------:R-:W1:Y:S01]  /*0250*/  LDC.64 R8, c[0x4][R8] ;  /* 0x0100000008087b82 */ /* 0x000e620000000a00 */
[----:B0-----:R-:W-:Y:S01]  /*0260*/  MOV R4, UR4 ;  /* 0x0000000400047c02 */ /* 0x001fe20008000f00 */
[----:B------:R-:W-:-:S07]  /*0270*/  IMAD.U32 R5, RZ, RZ, UR5 ;  /* 0x00000005ff057e24 */ /* 0x000fce000f8e00ff */
[----:B------:R-:W-:-:S07]  /*0280*/  LEPC R20, `(.L_x_245) ;  /* 0x000000001014794e */ /* 0x000fce0000000000 */
[----:B-1----:R-:W-:Y:S05]  /*0290*/  CALL.ABS.NOINC R8 ;  /* 0x0000000008007343 */ /* 0x002fea0003c00000 */
.L_x_245:
[----:B------:R-:W-:Y:S01]  /*02a0*/  MOV R35, 0x0 ;  /* 0x0000000000237802 */ /* 0x000fe20000000f00 */
[----:B------:R0:W-:Y:S01]  /*02b0*/  STL.64 [R1], R28 ;  /* 0x0000001c01007387 */ /* 0x0001e20000100a00 */
[----:B------:R-:W1:Y:S01]  /*02c0*/  LDCU.64 UR4, c[0x4][0x40] ;  /* 0x01000800ff0477ac */ /* 0x000e620008000a00 */
[----:B------:R-:W-:Y:S01]  /*02d0*/  IMAD.MOV.U32 R6, RZ, RZ, R32 ;  /* 0x000000ffff067224 */ /* 0x000fe200078e0020 */
[----:B------:R0:W2:Y:S01]  /*02e0*/  LDC.64 R8, c[0x4][R35] ;  /* 0x0100000023087b82 */ /* 0x0000a20000000a00 */
[----:B------:R0:W-:Y:S01]  /*02f0*/  STL [R1+0x8], R33 ;  /* 0x0000082101007387 */ /* 0x0001e20000100800 */
[----:B------:R-:W-:Y:S02]  /*0300*/  IMAD.MOV.U32 R7, RZ, RZ, R2 ;  /* 0x000000ffff077224 */ /* 0x000fe400078e0002 */
[----:B-1----:R-:W-:Y:S01]  /*0310*/  IMAD.U32 R4, RZ, RZ, UR4 ;  /* 0x00000004ff047e24 */ /* 0x002fe2000f8e00ff */
[----:B0-----:R-:W-:-:S07]  /*0320*/  MOV R5, UR5 ;  /* 0x0000000500057c02 */ /* 0x001fce0008000f00 */
[----:B------:R-:W-:-:S07]  /*0330*/  LEPC R20, `(.L_x_246) ;  /* 0x000000001014794e */ /* 0x000fce0000000000 */
[----:B--2---:R-:W-:Y:S05]  /*0340*/  CALL.ABS.NOINC R8 ;  /* 0x0000000008007343 */ /* 0x004fea0003c00000 */
.L_x_246:
[----:B------:R0:W-:Y:S01]  /*0350*/  STL.64 [R1], R30 ;  /* 0x0000001e01007387 */ /* 0x0001e20000100a00 */
[----:B------:R0:W1:Y:S01]  /*0360*/  LDC.64 R8, c[0x4][R35] ;  /* 0x0100000023087b82 */ /* 0x0000620000000a00 */
[----:B------:R-:W2:Y:S01]  /*0370*/  LDCU.64 UR4, c[0x4][0x48] ;  /* 0x01000900ff0477ac */ /* 0x000ea20008000a00 */
[----:B------:R-:W-:Y:S01]  /*0380*/  IMAD.MOV.U32 R6, RZ, RZ, R32 ;  /* 0x000000ffff067224 */ /* 0x000fe200078e0020 */
[----:B------:R0:W-:Y:S01]  /*0390*/  STL [R1+0x8], R31 ;  /* 0x0000081f01007387 */ /* 0x0001e20000100800 */
[----:B------:R-:W-:Y:S02]  /*03a0*/  MOV R7, R2 ;  /* 0x0000000200077202 */ /* 0x000fe40000000f00 */
[----:B--2---:R-:W-:Y:S01]  /*03b0*/  MOV R4, UR4 ;  /* 0x0000000400047c02 */ /* 0x004fe20008000f00 */
[----:B0-----:R-:W-:-:S07]  /*03c0*/  IMAD.U32 R5, RZ, RZ, UR5 ;  /* 0x00000005ff057e24 */ /* 0x001fce000f8e00ff */
[----:B------:R-:W-:-:S07]  /*03d0*/  LEPC R20, `(.L_x_247) ;  /* 0x000000001014794e */ /* 0x000fce0000000000 */
[----:B-1----:R-:W-:Y:S05]  /*03e0*/  CALL.ABS.NOINC R8 ;  /* 0x0000000008007343 */ /* 0x002fea0003c00000 */
.L_x_247:
[----:B------:R0:W-:Y:S01]  /*03f0*/  STL.64 [R1], R26 ;  /* 0x0000001a01007387 */ /* 0x0001e20000100a00 */
[----:B------:R0:W1:Y:S01]  /*0400*/  LDC.64 R8, c[0x4][R35] ;  /* 0x0100000023087b82 */ /* 0x0000620000000a00 */
[----:B------:R-:W2:Y:S01]  /*0410*/  LDCU.64 UR4, c[0x4][0x50] ;  /* 0x01000a00ff0477ac */ /* 0x000ea20008000a00 */
[----:B------:R-:W-:Y:S01]  /*0420*/  MOV R6, R32 ;  /* 0x0000002000067202 */ /* 0x000fe20000000f00 */
[----:B------:R0:W-:Y:S01]  /*0430*/  STL [R1+0x8], R34 ;  /* 0x0000082201007387 */ /* 0x0001e20000100800 */
[----:B------:R-:W-:Y:S02]  /*0440*/  IMAD.MOV.U32 R7, RZ, RZ, R2 ;  /* 0x000000ffff077224 */ /* 0x000fe400078e0002 */
[----:B--2---:R-:W-:Y:S02]  /*0450*/  IMAD.U32 R4, RZ, RZ, UR4 ;  /* 0x00000004ff047e24 */ /* 0x004fe4000f8e00ff */
[----:B0-----:R-:W-:-:S07]  /*0460*/  IMAD.U32 R5, RZ, RZ, UR5 ;  /* 0x00000005ff057e24 */ /* 0x001fce000f8e00ff */
[----:B------:R-:W-:-:S07]  /*0470*/  LEPC R20, `(.L_x_248) ;  /* 0x000000001014794e */ /* 0x000fce0000000000 */
[----:B-1----:R-:W-:Y:S05]  /*0480*/  CALL.ABS.NOINC R8 ;  /* 0x0000000008007343 */ /* 0x002fea0003c00000 */
.L_x_248:
[----:B------:R0:W-:Y:S01]  /*0490*/  STL.64 [R1], R24 ;  /* 0x0000001801007387 */ /* 0x0001e20000100a00 */
[----:B------:R0:W1:Y:S01]  /*04a0*/  LDC.64 R8, c[0x4][R35] ;  /* 0x0100000023087b82 */ /* 0x0000620000000a00 */
[----:B------:R-:W2:Y:S01]  /*04b0*/  LDCU.64 UR4, c[0x4][0x58] ;  /* 0x01000b00ff0477ac */ /* 0x000ea20008000a00 */
[----:B------:R-:W-:Y:S01]  /*04c0*/  IMAD.MOV.U32 R6, RZ, RZ, R32 ;  /* 0x000000ffff067224 */ /* 0x000fe200078e0020 */
[----:B------:R0:W-:Y:S01]  /*04d0*/  STL.64 [R1+0x8], R22 ;  /* 0x0000081601007387 */ /* 0x0001e20000100a00 */
[----:B------:R-:W-:-:S03]  /*04e0*/  IMAD.MOV.U32 R7, RZ, RZ, R2 ;  /* 0x000000ffff077224 */ /* 0x000fc600078e0002 */
[----:B------:R0:W-:Y:S01]  /*04f0*/  STL.64 [R1+0x10], R18 ;  /* 0x0000101201007387 */ /* 0x0001e20000100a00 */
[----:B--2---:R-:W-:Y:S01]  /*0500*/  IMAD.U32 R4, RZ, RZ, UR4 ;  /* 0x00000004ff047e24 */ /* 0x004fe2000f8e00ff */
[----:B0-----:R-:W-:-:S07]  /*0510*/  MOV R5, UR5 ;  /* 0x0000000500057c02 */ /* 0x001fce0008000f00 */
[----:B------:R-:W-:-:S07]  /*0520*/  LEPC R20, `(.L_x_249) ;  /* 0x000000001014794e */ /* 0x000fce0000000000 */
[----:B-1----:R-:W-:Y:S05]  /*0530*/  CALL.ABS.NOINC R8 ;  /* 0x0000000008007343 */ /* 0x002fea0003c00000 */
.L_x_249:
[----:B------:R-:W-:Y:S01]  /*0540*/  UMOV UR4, URZ ;  /* 0x000000ff00047c82 */ /* 0x000fe20008000000 */
[----:B------:R-:W-:Y:S01]  /*0550*/  IMAD.MOV.U32 R8, RZ, RZ, R16 ;  /* 0x000000ffff087224 */ /* 0x000fe200078e0010 */
[----:B------:R-:W-:Y:S01]  /*0560*/  IADD3 R9, PT, PT, R17, UR4, RZ ;  /* 0x0000000411097c10 */ /* 0x000fe2000fffe0ff */
[----:B------:R0:W1:Y:S01]  /*0570*/  LDC.64 R10, c[0x4][R35] ;  /* 0x01000000230a7b82 */ /* 0x0000620000000a00 */
[----:B------:R-:W2:Y:S01]  /*0580*/  LDCU.64 UR4, c[0x4][0x60] ;  /* 0x01000c00ff0477ac */ /* 0x000ea20008000a00 */
[----:B------:R-:W-:Y:S02]  /*0590*/  IMAD.MOV.U32 R6, RZ, RZ, R32 ;  /* 0x000000ffff067224 */ /* 0x000fe400078e0020 */
[----:B------:R0:W-:Y:S01]  /*05a0*/  STL.64 [R1], R8 ;  /* 0x0000000801007387 */ /* 0x0001e20000100a00 */
[----:B------:R-:W-:Y:S02]  /*05b0*/  IMAD.MOV.U32 R7, RZ, RZ, R2 ;  /* 0x000000ffff077224 */ /* 0x000fe400078e0002 */
[----:B--2---:R-:W-:Y:S01]  /*05c0*/  IMAD.U32 R4, RZ, RZ, UR4 ;  /* 0x00000004ff047e24 */ /* 0x004fe2000f8e00ff */
[----:B0-----:R-:W-:-:S07]  /*05d0*/  MOV R5, UR5 ;  /* 0x0000000500057c02 */ /* 0x001fce0008000f00 */
[----:B------:R-:W-:-:S07]  /*05e0*/  LEPC R20, `(.L_x_250) ;  /* 0x000000001014794e */ /* 0x000fce0000000000 */
[----:B-1----:R-:W-:Y:S05]  /*05f0*/  CALL.ABS.NOINC R10 ;  /* 0x000000000a007343 */ /* 0x002fea0003c00000 */
.L_x_250:
[----:B------:R0:W1:Y:S01]  /*0600*/  LDC.64 R2, c[0x4][R35] ;  /* 0x0100000023027b82 */ /* 0x0000620000000a00 */
[----:B------:R-:W2:Y:S01]  /*0610*/  LDCU.64 UR4, c[0x4][0x68] ;  /* 0x01000d00ff0477ac */ /* 0x000ea20008000a00 */
[----:B------:R-:W-:Y:S02]  /*0620*/  CS2R R6, SRZ ;  /* 0x0000000000067805 */ /* 0x000fe4000001ff00 */
[----:B--2---:R-:W-:Y:S01]  /*0630*/  MOV R4, UR4 ;  /* 0x0000000400047c02 */ /* 0x004fe20008000f00 */
[----:B0-----:R-:W-:-:S07]  /*0640*/  IMAD.U32 R5, RZ, RZ, UR5 ;  /* 0x00000005ff057e24 */ /* 0x001fce000f8e00ff */
[----:B------:R-:W-:-:S07]  /*0650*/  LEPC R20, `(.L_x_244) ;  /* 0x000000001014794e */ /* 0x000fce0000000000 */
[----:B-1----:R-:W-:Y:S05]  /*0660*/  CALL.ABS.NOINC R2 ;  /* 0x0000000002007343 */ /* 0x002fea0003c00000 */
.L_x_244:
[----:B------:R-:W-:Y:S05]  /*0670*/  BSYNC.RECONVERGENT B6 ;  /* 0x0000000000067941 */ /* 0x000fea0003800200 */
.L_x_243:
[----:B------:R-:W0:Y:S01]  /*0680*/  LDCU UR5, c[0x0][0x388] ;  /* 0x00007100ff0577ac */ /* 0x000e220008000800 */
[----:B------:R-:W-:Y:S02]  /*0690*/  UMOV UR4, URZ ;  /* 0x000000ff00047c82 */ /* 0x000fe40008000000 */
[----:B------:R-:W-:Y:S01]  /*06a0*/  VIADD R3, R17, UR4 ;  /* 0x0000000411037c36 */ /* 0x000fe20008000000 */
[----:B0-----:R-:W-:-:S04]  /*06b0*/  ISETP.GE.U32.AND P0, PT, R16, UR5, PT ;  /* 0x0000000510007c0c */ /* 0x001fc8000bf06070 */
[----:B------:R-:W-:-:S13]  /*06c0*/  ISETP.GE.U32.AND.EX P0, PT, R3, RZ, PT, P0 ;  /* 0x000000ff0300720c */ /* 0x000fda0003f06100 */
[----:B------:R-:W-:Y:S05]  /*06d0*/  @P0 EXIT ;  /* 0x000000000000094d */ /* 0x000fea0003800000 */
[----:B------:R-:W0:Y:S01]  /*06e0*/  LDCU.64 UR6, c[0x0][0x380] ;  /* 0x00007000ff0677ac */ /* 0x000e220008000a00 */
[C---:B------:R-:W-:Y:S01]  /*06f0*/  IADD3 R5, PT, PT, R16.reuse, 0x1e, RZ ;  /* 0x0000001e10057810 */ /* 0x040fe20007ffe0ff */
[C---:B------:R-:W-:Y:S01]  /*0700*/  VIADD R7, R16.reuse, 0x3c ;  /* 0x0000003c10077836 */ /* 0x040fe20000000000 */
[C---:B------:R-:W-:Y:S01]  /*0710*/  IADD3 R11, PT, PT, R16.reuse, 0x78, RZ ;  /* 0x00000078100b7810 */ /* 0x040fe20007ffe0ff */
[----:B------:R-:W1:Y:S01]  /*0720*/  LDCU.64 UR4, c[0x0][0x358] ;  /* 0x00006b00ff0477ac */ /* 0x000e620008000a00 */
[C---:B------:R-:W-:Y:S01]  /*0730*/  VIADD R9, R16.reuse, 0x5a ;  /* 0x0000005a10097836 */ /* 0x040fe20000000000 */
[C---:B------:R-:W-:Y:S01]  /*0740*/  IADD3 R17, PT, PT, R16.reuse, 0xd2, RZ ;  /* 0x000000d210117810 */ /* 0x040fe20007ffe0ff */
[C---:B------:R-:W-:Y:S01]  /*0750*/  VIADD R13, R16.reuse, 0x96 ;  /* 0x00000096100d7836 */ /* 0x040fe20000000000 */
[C---:B------:R-:W-:Y:S01]  /*0760*/  IADD3 R21, PT, PT, R16.reuse, 0x10e, RZ ;  /* 0x0000010e10157810 */ /* 0x040fe20007ffe0ff */
[C---:B------:R-:W-:Y:S02]  /*0770*/  VIADD R15, R16.reuse, 0xb4 ;  /* 0x000000b4100f7836 */ /* 0x040fe40000000000 */
[C---:B------:R-:W-:Y:S01]  /*0780*/  VIADD R19, R16.reuse, 0xf0 ;  /* 0x000000f010137836 */ /* 0x040fe20000000000 */
[----:B0-----:R-:W-:-:S04]  /*0790*/  LEA R2, P0, R16, UR6, 0x2 ;  /* 0x0000000610027c11 */ /* 0x001fc8000f8010ff */
[----:B------:R-:W-:-:S05]  /*07a0*/  LEA.HI.X R3, R16, UR7, R3, 0x2, P0 ;  /* 0x0000000710037c11 */ /* 0x000fca00080f1403 */
[----:B-1----:R-:W-:Y:S04]  /*07b0*/  STG.E desc[UR4][R2.64], R16 ;  /* 0x0000001002007986 */ /* 0x002fe8000c101904 */
[----:B------:R-:W-:Y:S04]  /*07c0*/  STG.E desc[UR4][R2.64+0x78], R5 ;  /* 0x0000780502007986 */ /* 0x000fe8000c101904 */
[----:B------:R-:W-:Y:S04]  /*07d0*/  STG.E desc[UR4][R2.64+0xf0], R7 ;  /* 0x0000f00702007986 */ /* 0x000fe8000c101904 */
[----:B------:R-:W-:Y:S04]  /*07e0*/  STG.E desc[UR4][R2.64+0x168], R9 ;  /* 0x0001680902007986 */ /* 0x000fe8000c101904 */
[----:B------:R-:W-:Y:S04]  /*07f0*/  STG.E desc[UR4][R2.64+0x1e0], R11 ;  /* 0x0001e00b02007986 */ /* 0x000fe8000c101904 */
[----:B------:R-:W-:Y:S04]  /*0800*/  STG.E desc[UR4][R2.64+0x258], R13 ;  /* 0x0002580d02007986 */ /* 0x000fe8000c101904 */
[----:B------:R-:W-:Y:S04]  /*0810*/  STG.E desc[UR4][R2.64+0x2d0], R15 ;  /* 0x0002d00f02007986 */ /* 0x000fe8000c101904 */
[----:B------:R-:W-:Y:S04]  /*0820*/  STG.E desc[UR4][R2.64+0x348], R17 ;  /* 0x0003481102007986 */ /* 0x000fe8000c101904 */
[----:B------:R-:W-:Y:S04]  /*0830*/  STG.E desc[UR4][R2.64+0x3c0], R19 ;  /* 0x0003c01302007986 */ /* 0x000fe8000c101904 */
[----:B------:R-:W-:Y:S01]  /*0840*/  STG.E desc[UR4][R2.64+0x438], R21 ;  /* 0x0004381502007986 */ /* 0x000fe2000c101904 */
[----:B------:R-:W-:Y:S05]  /*0850*/  EXIT ;  /* 0x000000000000794d */ /* 0x000fea0003800000 */
.L_x_251:
        /* <DEDUP_REMOVED lines=10> */
.L_x_260:


//--------------------- .nv.global.init           --------------------------
	.section	.nv.global.init,"aw",@progbits
.nv.global.init:
	.type		$str$5,@object
	.size		$str$5,($str$4 - $str$5)
$str$5:
        /*0000*/ 	.byte	0x0a, 0x00
	.type		$str$4,@object
	.size		$str$4,($str$11 - $str$4)
$str$4:
        /*0002*/ 	.byte	0x25, 0x6c, 0x66, 0x09, 0x00
	.type		$str$11,@object
	.size		$str$11,($str$13 - $str$11)
$str$11:
        /*0007*/ 	.byte	0x69, 0x64, 0x78, 0x20, 0x3d, 0x20, 0x25, 0x64, 0x0a, 0x00
	.type		$str$13,@object
	.size		$str$13,($str$2 - $str$13)
$str$13:
        /*0011*/ 	.byte	0x72, 0x5b, 0x25, 0x64, 0x5d, 0x20, 0x3d, 0x20, 0x25, 0x6c, 0x66, 0x3b, 0x20, 0x0a, 0x00
	.type		$str$2,@object
	.size		$str$2,($str$3 - $str$2)
$str$2:
        /*0020*/ 	.byte	0x2d, 0x2d, 0x2d, 0x2d, 0x2d, 0x2d, 0x2d, 0x2d, 0x2d, 0x2d, 0x2d, 0x2d, 0x2d, 0x2d, 0x2d, 0x2d
        /*0030*/ 	.byte	0x2d, 0x2d, 0x2d, 0x2d, 0x2d, 0x2d, 0x2d, 0x2d, 0x2d, 0x2d, 0x2d, 0x2d, 0x2d, 0x2d, 0x2d, 0x2d
        /*0040*/ 	.byte	0x2d, 0x2d, 0x2d, 0x2d, 0x2d, 0x2d, 0x0a, 0x00
	.type		$str$3,@object
	.size		$str$3,($str$1 - $str$3)
$str$3:
        /*0048*/ 	.byte	0x2d, 0x2d, 0x2d, 0x2d, 0x2d, 0x2d, 0x2d, 0x2d, 0x2d, 0x2d, 0x2d, 0x2d, 0x20, 0x6a, 0x20, 0x3d
        /*0058*/ 	.byte	0x20, 0x25, 0x64, 0x20, 0x2d, 0x2d, 0x2d, 0x2d, 0x2d, 0x2d, 0x2d, 0x2d, 0x2d, 0x2d, 0x2d, 0x2d
        /*0068*/ 	.byte	0x2d, 0x2d, 0x2d, 0x2d, 0x2d, 0x2d, 0x0a, 0x00
	.type		$str$1,@object
	.size		$str$1,($str - $str$1)
$str$1:
        /*0070*/ 	.byte	0x2d, 0x2d, 0x2d, 0x2d, 0x2d, 0x2d, 0x2d, 0x2d, 0x2d, 0x2d, 0x2d, 0x2d, 0x20, 0x6b, 0x20, 0x3d
        /*0080*/ 	.byte	0x20, 0x25, 0x64, 0x20, 0x2d, 0x2d, 0x2d, 0x2d, 0x2d, 0x2d, 0x2d, 0x2d, 0x2d, 0x2d, 0x2d, 0x2d
        /*0090*/ 	.byte	0x2d, 0x2d, 0x2d, 0x2d, 0x2d, 0x2d, 0x0a, 0x00
	.type		$str,@object
	.size		$str,($str$10 - $str)
$str:
        /*0098*/ 	.byte	0x0a, 0x2d, 0x2d, 0x2d, 0x2d, 0x2d, 0x2d, 0x2d, 0x2d, 0x2d, 0x2d, 0x2d, 0x2d, 0x2d, 0x2d, 0x2d
        /*00a8*/ 	.byte	0x2d, 0x2d, 0x2d, 0x2d, 0x2d, 0x2d, 0x2d, 0x2d, 0x2d, 0x2d, 0x2d, 0x2d, 0x2d, 0x2d, 0x2d, 0x2d
        /*00b8*/ 	.byte	0x2d, 0x2d, 0x2d, 0x2d, 0x2d, 0x2d, 0x2d, 0x0a, 0x00
	.type		$str$10,@object
	.size		$str$10,($str$14 - $str$10)
$str$10:
        /*00c1*/ 	.byte	0x6f, 0x66, 0x66, 0x73, 0x65, 0x74, 0x58, 0x20, 0x3d, 0x20, 0x25, 0x64, 0x2c, 0x20, 0x20, 0x20
        /*00d1*/ 	.byte	0x20, 0x20, 0x6f, 0x66, 0x66, 0x73, 0x65, 0x74, 0x59, 0x20, 0x3d, 0x20, 0x25, 0x64, 0x2c, 0x20
        /*00e1*/ 	.byte	0x20, 0x20, 0x20, 0x20, 0x6f, 0x66, 0x66, 0x73, 0x65, 0x74, 0x5a, 0x20, 0x3d, 0x20, 0x25, 0x64
        /*00f1*/ 	.byte	0x0a, 0x00
	.type		$str$14,@object
	.size		$str$14,($str$8 - $str$14)
$str$14:
        /*00f3*/ 	.byte	0x2d, 0x2d, 0x2d, 0x2d, 0x21, 0x21, 0x21, 0x21, 0x21, 0x21, 0x21, 0x21, 0x21, 0x21, 0x20, 0x31
        /*0103*/ 	.byte	0x37, 0x30, 0x20, 0x21, 0x21, 0x21, 0x21, 0x21, 0x21, 0x21, 0x21, 0x20, 0x69, 0x73, 0x47, 0x72
        /*0113*/ 	.byte	0x65, 0x61, 0x74, 0x65, 0x72, 0x20, 0x3d, 0x20, 0x25, 0x64, 0x2d, 0x2d, 0x2d, 0x2d, 0x2d, 0x2d
        /*0123*/ 	.byte	0x2d, 0x2d, 0x0a, 0x00
	.type		$str$8,@object
	.size		$str$8,($str$9 - $str$8)
$str$8:
        /*0127*/ 	.byte	0x62, 0x6c, 0x6f, 0x63, 0x6b, 0x49, 0x64, 0x78, 0x2e, 0x78, 0x20, 0x3d, 0x20, 0x25, 0x64, 0x2c
        /*0137*/ 	.byte	0x20, 0x20, 0x62, 0x6c, 0x6f, 0x63, 0x6b, 0x49, 0x64, 0x78, 0x2e, 0x79, 0x20, 0x3d, 0x20, 0x25
        /*0147*/ 	.byte	0x64, 0x2c, 0x20, 0x20, 0x62, 0x6c, 0x6f, 0x63, 0x6b, 0x49, 0x64, 0x78, 0x2e, 0x7a, 0x20, 0x3d
        /*0157*/ 	.byte	0x20, 0x25, 0x64, 0x0a, 0x00
	.type		$str$9,@object
	.size		$str$9,($str$7 - $str$9)
$str$9:
        /*015c*/ 	.byte	0x62, 0x6c, 0x6f, 0x63, 0x6b, 0x44, 0x69, 0x6d, 0x2e, 0x78, 0x20, 0x3d, 0x20, 0x25, 0x64, 0x2c
        /*016c*/ 	.byte	0x20, 0x20, 0x62, 0x6c, 0x6f, 0x63, 0x6b, 0x44, 0x69, 0x6d, 0x2e, 0x79, 0x20, 0x3d, 0x20, 0x25
        /*017c*/ 	.byte	0x64, 0x20, 0x2c, 0x20, 0x62, 0x6c, 0x6f, 0x63, 0x6b, 0x44, 0x69, 0x6d, 0x2e, 0x7a, 0x20, 0x3d
        /*018c*/ 	.byte	0x20, 0x25, 0x64, 0x0a, 0x00
	.type		$str$7,@object
	.size		$str$7,($str$12 - $str$7)
$str$7:
        /*0191*/ 	.byte	0x74, 0x68, 0x72, 0x65, 0x61, 0x64, 0x49, 0x64, 0x78, 0x2e, 0x78, 0x20, 0x3d, 0x20, 0x25, 0x64
        /*01a1*/ 	.byte	0x2c, 0x20, 0x74, 0x68, 0x72, 0x65, 0x61, 0x64, 0x49, 0x64, 0x78, 0x2e, 0x79, 0x20, 0x3d, 0x20
        /*01b1*/ 	.byte	0x25, 0x64, 0x2c, 0x20, 0x74, 0x68, 0x72, 0x65, 0x61, 0x64, 0x49, 0x64, 0x78, 0x2e, 0x7a, 0x20
        /*01c1*/ 	.byte	0x3d, 0x20, 0x25, 0x64, 0x0a, 0x00
	.type		$str$12,@object
	.size		$str$12,($str$6 - $str$12)
$str$12:
        /*01c7*/ 	.byte	0x0a, 0x2d, 0x2d, 0x2d, 0x2d, 0x2d, 0x2d, 0x2d, 0x2d, 0x2d, 0x2d, 0x2d, 0x69, 0x6e, 0x69, 0x74
        /*01d7*/ 	.byte	0x56, 0x65, 0x63, 0x74, 0x6f, 0x72, 0x49, 0x6e, 0x47, 0x70, 0x75, 0x4b, 0x65, 0x72, 0x6e, 0x65
        /*01e7*/ 	.byte	0x6c, 0x20, 0x28, 0x65, 0x6e, 0x64, 0x29, 0x2d, 0x2d, 0x2d, 0x2d, 0x2d, 0x2d, 0x2d, 0x2d, 0x2d
        /*01f7*/ 	.byte	0x2d, 0x2d, 0x2d, 0x2d, 0x2d, 0x0a, 0x00
	.type		$str$6,@object
	.size		$str$6,($str$19 - $str$6)
$str$6:
        /*01fe*/ 	.byte	0x0a, 0x2d, 0x2d, 0x2d, 0x2d, 0x2d, 0x2d, 0x2d, 0x2d, 0x2d, 0x2d, 0x2d, 0x2d, 0x2d, 0x2d, 0x69
        /*020e*/ 	.byte	0x6e, 0x69, 0x74, 0x56, 0x65, 0x63, 0x74, 0x6f, 0x72, 0x49, 0x6e, 0x47, 0x70, 0x75, 0x4b, 0x65
        /*021e*/ 	.byte	0x72, 0x6e, 0x65, 0x6c, 0x2d, 0x2d, 0x2d, 0x2d, 0x2d, 0x2d, 0x2d, 0x2d, 0x2d, 0x2d, 0x2d, 0x2d
        /*022e*/ 	.byte	0x2d, 0x2d, 0x2d, 0x2d, 0x2d, 0x2d, 0x2d, 0x0a, 0x00
	.type		$str$19,@object
	.size		$str$19,($str$17 - $str$19)
$str$19:
        /*0237*/ 	.byte	0x0a, 0x0a, 0x20, 0x2d, 0x2d, 0x2d, 0x2d, 0x2d, 0x2d, 0x2d, 0x2d, 0x2d, 0x2d, 0x2d, 0x2d, 0x2d
        /*0247*/ 	.byte	0x2d, 0x2d, 0x2d, 0x2d, 0x2d, 0x2d, 0x20, 0x50, 0x72, 0x69, 0x6e, 0x74, 0x33, 0x64, 0x41, 0x72
        /*0257*/ 	.byte	0x72, 0x61, 0x79, 0x44, 0x6f, 0x75, 0x62, 0x6c, 0x65, 0x28, 0x52, 0x72, 0x29, 0x20, 0x2d, 0x2d
        /*0267*/ 	.byte	0x2d, 0x2d, 0x2d, 0x2d, 0x2d, 0x2d, 0x2d, 0x2d, 0x2d, 0x2d, 0x2d, 0x2d, 0x2d, 0x2d, 0x2d, 0x2d
        /*0277*/ 	.byte	0x2d, 0x2d, 0x2d, 0x0a, 0x0a, 0x00
	.type		$str$17,@object
	.size		$str$17,($str$20 - $str$17)
$str$17:
        /*027d*/ 	.byte	0x2d, 0x2d, 0x2d, 0x2d, 0x21, 0x21, 0x21, 0x21, 0x21, 0x21, 0x21, 0x21, 0x21, 0x2d, 0x2d, 0x2d
        /*028d*/ 	.byte	0x20, 0x31, 0x39, 0x39, 0x20, 0x2d, 0x2d, 0x2d, 0x21, 0x21, 0x21, 0x21, 0x21, 0x21, 0x21, 0x21
        /*029d*/ 	.byte	0x21, 0x72, 0x5b, 0x25, 0x64, 0x5d, 0x20, 0x3d, 0x20, 0x25, 0x6c, 0x66, 0x3b, 0x20, 0x69, 0x73
        /*02ad*/ 	.byte	0x47, 0x72, 0x65, 0x61, 0x74, 0x65, 0x72, 0x20, 0x3d, 0x20, 0x25, 0x64, 0x2d, 0x2d, 0x2d, 0x2d
        /*02bd*/ 	.byte	0x2d, 0x2d, 0x2d, 0x2d, 0x0a, 0x00
	.type		$str$20,@object
	.size		$str$20,($str$18 - $str$20)
$str$20:
        /*02c3*/ 	.byte	0x0a, 0x0a, 0x20, 0x2d, 0x2d, 0x2d, 0x2d, 0x2d, 0x2d, 0x2d, 0x2d, 0x2d, 0x2d, 0x2d, 0x2d, 0x2d
        /*02d3*/ 	.byte	0x2d, 0x2d, 0x2d, 0x2d, 0x2d, 0x2d, 0x20, 0x50, 0x72, 0x69, 0x6e, 0x74, 0x33, 0x64, 0x41, 0x72
        /*02e3*/ 	.byte	0x72, 0x61, 0x79, 0x44, 0x6f, 0x75, 0x62, 0x6c, 0x65, 0x28, 0x63, 0x72, 0x72, 0x29, 0x20, 0x2d
        /*02f3*/ 	.byte	0x2d, 0x2d, 0x2d, 0x2d, 0x2d, 0x2d, 0x2d, 0x2d, 0x2d, 0x2d, 0x2d, 0x2d, 0x2d, 0x2d, 0x2d, 0x2d
        /*0303*/ 	.byte	0x2d, 0x2d, 0x2d, 0x2d, 0x0a, 0x0a, 0x00
	.type		$str$18,@object
	.size		$str$18,($str$15 - $str$18)
$str$18:
        /*030a*/ 	.byte	0x0a, 0x0a, 0x20, 0x2d, 0x2d, 0x2d, 0x2d, 0x2d, 0x2d, 0x2d, 0x2d, 0x2d, 0x2d, 0x2d, 0x2d, 0x2d
        /*031a*/ 	.byte	0x2d, 0x2d, 0x2d, 0x2d, 0x2d, 0x2d, 0x20, 0x50, 0x72, 0x69, 0x6e, 0x74, 0x33, 0x64, 0x41, 0x72
        /*032a*/ 	.byte	0x72, 0x61, 0x79, 0x44, 0x6f, 0x75, 0x62, 0x6c, 0x65, 0x28, 0x41, 0x77, 0x72, 0x29, 0x20, 0x2d
        /*033a*/ 	.byte	0x2d, 0x2d, 0x2d, 0x2d, 0x2d, 0x2d, 0x2d, 0x2d, 0x2d, 0x2d, 0x2d, 0x2d, 0x2d, 0x2d, 0x2d, 0x2d
        /*034a*/ 	.byte	0x2d, 0x2d, 0x2d, 0x2d, 0x0a, 0x0a, 0x00
	.type		$str$15,@object
	.size		$str$15,(.L_15 - $str$15)
$str$15:
        /*0351*/ 	.byte	0x2d, 0x2d, 0x2d, 0x2d, 0x21, 0x21, 0x21, 0x21, 0x21, 0x21, 0x21, 0x21, 0x21, 0x21, 0x20, 0x31
        /*0361*/ 	.byte	0x37, 0x32, 0x20, 0x21, 0x21, 0x21, 0x21, 0x21, 0x21, 0x21, 0x21, 0x20, 0x69, 0x73, 0x47, 0x72
        /*0371*/ 	.byte	0x65, 0x61, 0x74, 0x65, 0x72, 0x20, 0x3d, 0x20, 0x25, 0x64, 0x7c, 0x20, 0x69, 0x73, 0x47, 0x72
        /*0381*/ 	.byte	0x65, 0x61, 0x74, 0x65, 0x72, 0x20, 0x3e, 0x20, 0x30, 0x20, 0x2d, 0x2d, 0x2d, 0x3e, 0x20, 0x72
        /*0391*/ 	.byte	0x65, 0x74, 0x75, 0x72, 0x6e, 0x3b, 0x20, 0x2d, 0x2d, 0x2d, 0x2d, 0x2d, 0x2d, 0x2d, 0x2d, 0x0a
        /*03a1*/ 	.byte	0x00
.L_15:


//--------------------- .nv.shared.reserved.0     --------------------------
	.section	.nv.shared.reserved.0,"aw",@nobits
	.weak		__nv_reservedSMEM_offset_0_alias
	.size		__nv_reservedSMEM_offset_0_alias, 0, 64
	.other		__nv_reservedSMEM_offset_0_alias,@"STO_CUDA_RESERVED_SHARED STV_DEFAULT"
__nv_reservedSMEM_offset_0_alias:
	.zero		0
	.zero		64


//--------------------- .nv.constant0._Z11awrRrKernelPdS_S_S_S_S_S_S_S_S_S_j --------------------------
	.section	.nv.constant0._Z11awrRrKernelPdS_S_S_S_S_S_S_S_S_S_j,"a",@progbits
	.sectionflags	@""
	.align	4
.nv.constant0._Z11awrRrKernelPdS_S_S_S_S_S_S_S_S_S_j:
	.zero		988


//--------------------- .nv.constant0._Z10ptmKernel2PdS_S_S_S_jid --------------------------
	.section	.nv.constant0._Z10ptmKernel2PdS_S_S_S_jid,"a",@progbits
	.sectionflags	@""
	.align	4
.nv.constant0._Z10ptmKernel2PdS_S_S_S_jid:
	.zero		952


//--------------------- .nv.constant0._Z10ptmKernel1PdS_S_S_S_jid --------------------------
	.section	.nv.constant0._Z10ptmKernel1PdS_S_S_S_jid,"a",@progbits
	.sectionflags	@""
	.align	4
.nv.constant0._Z10ptmKernel1PdS_S_S_S_jid:
	.zero		952


//--------------------- .nv.constant0._Z24nevyazkaGreaterEpsKernelPiPdjd --------------------------
	.section	.nv.constant0._Z24nevyazkaGreaterEpsKernelPiPdjd,"a",@progbits
	.sectionflags	@""
	.align	4
.nv.constant0._Z24nevyazkaGreaterEpsKernelPiPdjd:
	.zero		928


//--------------------- .nv.constant0._Z14nevyazkaKernelPdS_S_S_S_S_S_S_S_S_j --------------------------
	.section	.nv.constant0._Z14nevyazkaKernelPdS_S_S_S_S_S_S_S_S_j,"a",@progbits
	.sectionflags	@""
	.align	4
.nv.constant0._Z14nevyazkaKernelPdS_S_S_S_S_S_S_S_S_j:
	.zero		980


//--------------------- .nv.constant0._Z21initVectorInGpuKernelPij --------------------------
	.section	.nv.constant0._Z21initVectorInGpuKernelPij,"a",@progbits
	.sectionflags	@""
	.align	4
.nv.constant0._Z21initVectorInGpuKernelPij:
	.zero		908


//--------------------- SYMBOLS --------------------------

	.type		.nv.reservedSmem.offset0,@object
	.size		.nv.reservedSmem.offset0,0x4
	.type		vprintf,@function
